//
// Generated by NVIDIA NVVM Compiler
//
// Compiler Build ID: CL-36424714
// Cuda compilation tools, release 13.0, V13.0.88
// Based on NVVM 20.0.0
//

.version 9.0
.target sm_100
.address_size 64

	// .globl	_Z11matrixmul_2ILi1EEvPfS0_S0_i
// _ZZ11matrixmul_2ILi1EEvPfS0_S0_iE2as has been demoted
// _ZZ11matrixmul_2ILi1EEvPfS0_S0_iE2bs has been demoted
// _ZZ11matrixmul_2ILi2EEvPfS0_S0_iE2as has been demoted
// _ZZ11matrixmul_2ILi2EEvPfS0_S0_iE2bs has been demoted
// _ZZ11matrixmul_2ILi4EEvPfS0_S0_iE2as has been demoted
// _ZZ11matrixmul_2ILi4EEvPfS0_S0_iE2bs has been demoted
// _ZZ11matrixmul_2ILi8EEvPfS0_S0_iE2as has been demoted
// _ZZ11matrixmul_2ILi8EEvPfS0_S0_iE2bs has been demoted
// _ZZ11matrixmul_2ILi16EEvPfS0_S0_iE2as has been demoted
// _ZZ11matrixmul_2ILi16EEvPfS0_S0_iE2bs has been demoted
// _ZZ11matrixmul_2ILi32EEvPfS0_S0_iE2as has been demoted
// _ZZ11matrixmul_2ILi32EEvPfS0_S0_iE2bs has been demoted

.visible .entry _Z11matrixmul_2ILi1EEvPfS0_S0_i(
	.param .u64 .ptr .align 1 _Z11matrixmul_2ILi1EEvPfS0_S0_i_param_0,
	.param .u64 .ptr .align 1 _Z11matrixmul_2ILi1EEvPfS0_S0_i_param_1,
	.param .u64 .ptr .align 1 _Z11matrixmul_2ILi1EEvPfS0_S0_i_param_2,
	.param .u32 _Z11matrixmul_2ILi1EEvPfS0_S0_i_param_3
)
{
	.reg .pred 	%p<5>;
	.reg .b32 	%r<36>;
	.reg .b32 	%f<16>;
	.reg .b64 	%rd<15>;
	// demoted variable
	.shared .align 4 .b8 _ZZ11matrixmul_2ILi1EEvPfS0_S0_iE2as[4];
	// demoted variable
	.shared .align 4 .b8 _ZZ11matrixmul_2ILi1EEvPfS0_S0_iE2bs[4];
	ld.param.u64 	%rd4, [_Z11matrixmul_2ILi1EEvPfS0_S0_i_param_0];
	ld.param.u64 	%rd5, [_Z11matrixmul_2ILi1EEvPfS0_S0_i_param_1];
	ld.param.u64 	%rd6, [_Z11matrixmul_2ILi1EEvPfS0_S0_i_param_2];
	ld.param.u32 	%r14, [_Z11matrixmul_2ILi1EEvPfS0_S0_i_param_3];
	mov.u32 	%r15, %ctaid.x;
	mov.u32 	%r16, %ctaid.y;
	mov.u32 	%r1, %tid.x;
	mov.u32 	%r2, %tid.y;
	add.s32 	%r3, %r16, %r2;
	add.s32 	%r4, %r15, %r1;
	mov.b32 	%r17, 1;
	mov.u32 	%r35, %r17;
	setp.lt.s32 	%p1, %r14, 1;
	mov.f32 	%f14, 0f00000000;
	@%p1 bra 	$L__BB0_6;
	mad.lo.s32 	%r5, %r14, %r3, %r1;
	shl.b32 	%r19, %r2, 2;
	mov.u32 	%r20, _ZZ11matrixmul_2ILi1EEvPfS0_S0_iE2as;
	add.s32 	%r6, %r20, %r19;
	shl.b32 	%r21, %r1, 2;
	add.s32 	%r7, %r6, %r21;
	mov.u32 	%r22, _ZZ11matrixmul_2ILi1EEvPfS0_S0_iE2bs;
	add.s32 	%r9, %r22, %r21;
	add.s32 	%r8, %r9, %r19;
	cvta.to.global.u64 	%rd2, %rd4;
	cvta.to.global.u64 	%rd3, %rd5;
	mov.f32 	%f14, 0f00000000;
	mov.b32 	%r33, 0;
$L__BB0_2:
	add.s32 	%r23, %r5, %r33;
	mul.wide.s32 	%rd8, %r23, 4;
	add.s64 	%rd9, %rd2, %rd8;
	ld.global.f32 	%f8, [%rd9];
	st.shared.f32 	[%r7], %f8;
	add.s32 	%r24, %r33, %r2;
	mad.lo.s32 	%r25, %r24, %r14, %r4;
	mul.wide.u32 	%rd10, %r25, 4;
	add.s64 	%rd11, %rd3, %rd10;
	ld.global.f32 	%f9, [%rd11];
	st.shared.f32 	[%r8], %f9;
	bar.sync 	0;
	mov.u32 	%r26, %r35;
	setp.lt.s32 	%p2, %r26, 1;
	@%p2 bra 	$L__BB0_5;
	mov.b32 	%r34, 0;
$L__BB0_4:
	shl.b32 	%r28, %r34, 2;
	add.s32 	%r29, %r6, %r28;
	ld.shared.f32 	%f10, [%r29];
	add.s32 	%r30, %r9, %r28;
	ld.shared.f32 	%f11, [%r30];
	fma.rn.f32 	%f14, %f10, %f11, %f14;
	add.s32 	%r34, %r34, 1;
	mov.u32 	%r31, %r35;
	setp.lt.s32 	%p3, %r34, %r31;
	@%p3 bra 	$L__BB0_4;
$L__BB0_5:
	bar.sync 	0;
	add.s32 	%r33, %r33, 1;
	setp.ne.s32 	%p4, %r33, %r14;
	@%p4 bra 	$L__BB0_2;
$L__BB0_6:
	cvta.to.global.u64 	%rd12, %rd6;
	mad.lo.s32 	%r32, %r14, %r3, %r4;
	mul.wide.s32 	%rd13, %r32, 4;
	add.s64 	%rd14, %rd12, %rd13;
	st.global.f32 	[%rd14], %f14;
	ret;

}
	// .globl	_Z11matrixmul_2ILi2EEvPfS0_S0_i
.visible .entry _Z11matrixmul_2ILi2EEvPfS0_S0_i(
	.param .u64 .ptr .align 1 _Z11matrixmul_2ILi2EEvPfS0_S0_i_param_0,
	.param .u64 .ptr .align 1 _Z11matrixmul_2ILi2EEvPfS0_S0_i_param_1,
	.param .u64 .ptr .align 1 _Z11matrixmul_2ILi2EEvPfS0_S0_i_param_2,
	.param .u32 _Z11matrixmul_2ILi2EEvPfS0_S0_i_param_3
)
{
	.reg .pred 	%p<5>;
	.reg .b32 	%r<43>;
	.reg .b32 	%f<16>;
	.reg .b64 	%rd<15>;
	// demoted variable
	.shared .align 4 .b8 _ZZ11matrixmul_2ILi2EEvPfS0_S0_iE2as[16];
	// demoted variable
	.shared .align 4 .b8 _ZZ11matrixmul_2ILi2EEvPfS0_S0_iE2bs[16];
	ld.param.u64 	%rd4, [_Z11matrixmul_2ILi2EEvPfS0_S0_i_param_0];
	ld.param.u64 	%rd5, [_Z11matrixmul_2ILi2EEvPfS0_S0_i_param_1];
	ld.param.u64 	%rd6, [_Z11matrixmul_2ILi2EEvPfS0_S0_i_param_2];
	ld.param.u32 	%r15, [_Z11matrixmul_2ILi2EEvPfS0_S0_i_param_3];
	mov.u32 	%r16, %ctaid.x;
	mov.u32 	%r17, %ctaid.y;
	mov.u32 	%r1, %tid.x;
	mov.u32 	%r2, %tid.y;
	shl.b32 	%r18, %r17, 1;
	add.s32 	%r3, %r18, %r2;
	shl.b32 	%r19, %r16, 1;
	add.s32 	%r4, %r19, %r1;
	mov.b32 	%r20, 2;
	mov.u32 	%r42, %r20;
	setp.lt.s32 	%p1, %r15, 2;
	mov.f32 	%f14, 0f00000000;
	@%p1 bra 	$L__BB1_6;
	mad.lo.s32 	%r5, %r15, %r3, %r1;
	shl.b32 	%r22, %r2, 3;
	mov.u32 	%r23, _ZZ11matrixmul_2ILi2EEvPfS0_S0_iE2as;
	add.s32 	%r6, %r23, %r22;
	shl.b32 	%r24, %r1, 2;
	add.s32 	%r7, %r6, %r24;
	mov.u32 	%r25, _ZZ11matrixmul_2ILi2EEvPfS0_S0_iE2bs;
	add.s32 	%r9, %r25, %r24;
	add.s32 	%r8, %r9, %r22;
	shr.u32 	%r26, %r15, 31;
	add.s32 	%r27, %r15, %r26;
	shr.s32 	%r10, %r27, 1;
	cvta.to.global.u64 	%rd2, %rd4;
	cvta.to.global.u64 	%rd3, %rd5;
	mov.f32 	%f14, 0f00000000;
	mov.b32 	%r40, 0;
$L__BB1_2:
	shl.b32 	%r28, %r40, 1;
	add.s32 	%r29, %r5, %r28;
	mul.wide.s32 	%rd8, %r29, 4;
	add.s64 	%rd9, %rd2, %rd8;
	ld.global.f32 	%f8, [%rd9];
	st.shared.f32 	[%r7], %f8;
	add.s32 	%r30, %r28, %r2;
	mad.lo.s32 	%r31, %r30, %r15, %r4;
	mul.wide.u32 	%rd10, %r31, 4;
	add.s64 	%rd11, %rd3, %rd10;
	ld.global.f32 	%f9, [%rd11];
	st.shared.f32 	[%r8], %f9;
	bar.sync 	0;
	mov.u32 	%r32, %r42;
	setp.lt.s32 	%p2, %r32, 1;
	@%p2 bra 	$L__BB1_5;
	mov.b32 	%r41, 0;
$L__BB1_4:
	shl.b32 	%r34, %r41, 2;
	add.s32 	%r35, %r6, %r34;
	ld.shared.f32 	%f10, [%r35];
	shl.b32 	%r36, %r41, 3;
	add.s32 	%r37, %r9, %r36;
	ld.shared.f32 	%f11, [%r37];
	fma.rn.f32 	%f14, %f10, %f11, %f14;
	add.s32 	%r41, %r41, 1;
	mov.u32 	%r38, %r42;
	setp.lt.s32 	%p3, %r41, %r38;
	@%p3 bra 	$L__BB1_4;
$L__BB1_5:
	bar.sync 	0;
	add.s32 	%r40, %r40, 1;
	setp.ne.s32 	%p4, %r40, %r10;
	@%p4 bra 	$L__BB1_2;
$L__BB1_6:
	cvta.to.global.u64 	%rd12, %rd6;
	mad.lo.s32 	%r39, %r15, %r3, %r4;
	mul.wide.s32 	%rd13, %r39, 4;
	add.s64 	%rd14, %rd12, %rd13;
	st.global.f32 	[%rd14], %f14;
	ret;

}
	// .globl	_Z11matrixmul_2ILi4EEvPfS0_S0_i
.visible .entry _Z11matrixmul_2ILi4EEvPfS0_S0_i(
	.param .u64 .ptr .align 1 _Z11matrixmul_2ILi4EEvPfS0_S0_i_param_0,
	.param .u64 .ptr .align 1 _Z11matrixmul_2ILi4EEvPfS0_S0_i_param_1,
	.param .u64 .ptr .align 1 _Z11matrixmul_2ILi4EEvPfS0_S0_i_param_2,
	.param .u32 _Z11matrixmul_2ILi4EEvPfS0_S0_i_param_3
)
{
	.reg .pred 	%p<5>;
	.reg .b32 	%r<44>;
	.reg .b32 	%f<16>;
	.reg .b64 	%rd<15>;
	// demoted variable
	.shared .align 4 .b8 _ZZ11matrixmul_2ILi4EEvPfS0_S0_iE2as[64];
	// demoted variable
	.shared .align 4 .b8 _ZZ11matrixmul_2ILi4EEvPfS0_S0_iE2bs[64];
	ld.param.u64 	%rd4, [_Z11matrixmul_2ILi4EEvPfS0_S0_i_param_0];
	ld.param.u64 	%rd5, [_Z11matrixmul_2ILi4EEvPfS0_S0_i_param_1];
	ld.param.u64 	%rd6, [_Z11matrixmul_2ILi4EEvPfS0_S0_i_param_2];
	ld.param.u32 	%r15, [_Z11matrixmul_2ILi4EEvPfS0_S0_i_param_3];
	mov.u32 	%r16, %ctaid.x;
	mov.u32 	%r17, %ctaid.y;
	mov.u32 	%r1, %tid.x;
	mov.u32 	%r2, %tid.y;
	shl.b32 	%r18, %r17, 2;
	add.s32 	%r3, %r18, %r2;
	shl.b32 	%r19, %r16, 2;
	add.s32 	%r4, %r19, %r1;
	mov.b32 	%r20, 4;
	mov.u32 	%r43, %r20;
	setp.lt.s32 	%p1, %r15, 4;
	mov.f32 	%f14, 0f00000000;
	@%p1 bra 	$L__BB2_6;
	mad.lo.s32 	%r5, %r15, %r3, %r1;
	shl.b32 	%r22, %r2, 4;
	mov.u32 	%r23, _ZZ11matrixmul_2ILi4EEvPfS0_S0_iE2as;
	add.s32 	%r6, %r23, %r22;
	shl.b32 	%r24, %r1, 2;
	add.s32 	%r7, %r6, %r24;
	mov.u32 	%r25, _ZZ11matrixmul_2ILi4EEvPfS0_S0_iE2bs;
	add.s32 	%r9, %r25, %r24;
	add.s32 	%r8, %r9, %r22;
	shr.s32 	%r26, %r15, 31;
	shr.u32 	%r27, %r26, 30;
	add.s32 	%r28, %r15, %r27;
	shr.s32 	%r10, %r28, 2;
	cvta.to.global.u64 	%rd2, %rd4;
	cvta.to.global.u64 	%rd3, %rd5;
	mov.f32 	%f14, 0f00000000;
	mov.b32 	%r41, 0;
$L__BB2_2:
	shl.b32 	%r29, %r41, 2;
	add.s32 	%r30, %r5, %r29;
	mul.wide.s32 	%rd8, %r30, 4;
	add.s64 	%rd9, %rd2, %rd8;
	ld.global.f32 	%f8, [%rd9];
	st.shared.f32 	[%r7], %f8;
	add.s32 	%r31, %r29, %r2;
	mad.lo.s32 	%r32, %r31, %r15, %r4;
	mul.wide.u32 	%rd10, %r32, 4;
	add.s64 	%rd11, %rd3, %rd10;
	ld.global.f32 	%f9, [%rd11];
	st.shared.f32 	[%r8], %f9;
	bar.sync 	0;
	mov.u32 	%r33, %r43;
	setp.lt.s32 	%p2, %r33, 1;
	@%p2 bra 	$L__BB2_5;
	mov.b32 	%r42, 0;
$L__BB2_4:
	shl.b32 	%r35, %r42, 2;
	add.s32 	%r36, %r6, %r35;
	ld.shared.f32 	%f10, [%r36];
	shl.b32 	%r37, %r42, 4;
	add.s32 	%r38, %r9, %r37;
	ld.shared.f32 	%f11, [%r38];
	fma.rn.f32 	%f14, %f10, %f11, %f14;
	add.s32 	%r42, %r42, 1;
	mov.u32 	%r39, %r43;
	setp.lt.s32 	%p3, %r42, %r39;
	@%p3 bra 	$L__BB2_4;
$L__BB2_5:
	bar.sync 	0;
	add.s32 	%r41, %r41, 1;
	setp.ne.s32 	%p4, %r41, %r10;
	@%p4 bra 	$L__BB2_2;
$L__BB2_6:
	cvta.to.global.u64 	%rd12, %rd6;
	mad.lo.s32 	%r40, %r15, %r3, %r4;
	mul.wide.s32 	%rd13, %r40, 4;
	add.s64 	%rd14, %rd12, %rd13;
	st.global.f32 	[%rd14], %f14;
	ret;

}
	// .globl	_Z11matrixmul_2ILi8EEvPfS0_S0_i
.visible .entry _Z11matrixmul_2ILi8EEvPfS0_S0_i(
	.param .u64 .ptr .align 1 _Z11matrixmul_2ILi8EEvPfS0_S0_i_param_0,
	.param .u64 .ptr .align 1 _Z11matrixmul_2ILi8EEvPfS0_S0_i_param_1,
	.param .u64 .ptr .align 1 _Z11matrixmul_2ILi8EEvPfS0_S0_i_param_2,
	.param .u32 _Z11matrixmul_2ILi8EEvPfS0_S0_i_param_3
)
{
	.reg .pred 	%p<5>;
	.reg .b32 	%r<44>;
	.reg .b32 	%f<16>;
	.reg .b64 	%rd<15>;
	// demoted variable
	.shared .align 4 .b8 _ZZ11matrixmul_2ILi8EEvPfS0_S0_iE2as[256];
	// demoted variable
	.shared .align 4 .b8 _ZZ11matrixmul_2ILi8EEvPfS0_S0_iE2bs[256];
	ld.param.u64 	%rd4, [_Z11matrixmul_2ILi8EEvPfS0_S0_i_param_0];
	ld.param.u64 	%rd5, [_Z11matrixmul_2ILi8EEvPfS0_S0_i_param_1];
	ld.param.u64 	%rd6, [_Z11matrixmul_2ILi8EEvPfS0_S0_i_param_2];
	ld.param.u32 	%r15, [_Z11matrixmul_2ILi8EEvPfS0_S0_i_param_3];
	mov.u32 	%r16, %ctaid.x;
	mov.u32 	%r17, %ctaid.y;
	mov.u32 	%r1, %tid.x;
	mov.u32 	%r2, %tid.y;
	shl.b32 	%r18, %r17, 3;
	add.s32 	%r3, %r18, %r2;
	shl.b32 	%r19, %r16, 3;
	add.s32 	%r4, %r19, %r1;
	mov.b32 	%r20, 8;
	mov.u32 	%r43, %r20;
	setp.lt.s32 	%p1, %r15, 8;
	mov.f32 	%f14, 0f00000000;
	@%p1 bra 	$L__BB3_6;
	mad.lo.s32 	%r5, %r15, %r3, %r1;
	shl.b32 	%r22, %r2, 5;
	mov.u32 	%r23, _ZZ11matrixmul_2ILi8EEvPfS0_S0_iE2as;
	add.s32 	%r6, %r23, %r22;
	shl.b32 	%r24, %r1, 2;
	add.s32 	%r7, %r6, %r24;
	mov.u32 	%r25, _ZZ11matrixmul_2ILi8EEvPfS0_S0_iE2bs;
	add.s32 	%r9, %r25, %r24;
	add.s32 	%r8, %r9, %r22;
	shr.s32 	%r26, %r15, 31;
	shr.u32 	%r27, %r26, 29;
	add.s32 	%r28, %r15, %r27;
	shr.s32 	%r10, %r28, 3;
	cvta.to.global.u64 	%rd2, %rd4;
	cvta.to.global.u64 	%rd3, %rd5;
	mov.f32 	%f14, 0f00000000;
	mov.b32 	%r41, 0;
$L__BB3_2:
	shl.b32 	%r29, %r41, 3;
	add.s32 	%r30, %r5, %r29;
	mul.wide.s32 	%rd8, %r30, 4;
	add.s64 	%rd9, %rd2, %rd8;
	ld.global.f32 	%f8, [%rd9];
	st.shared.f32 	[%r7], %f8;
	add.s32 	%r31, %r29, %r2;
	mad.lo.s32 	%r32, %r31, %r15, %r4;
	mul.wide.u32 	%rd10, %r32, 4;
	add.s64 	%rd11, %rd3, %rd10;
	ld.global.f32 	%f9, [%rd11];
	st.shared.f32 	[%r8], %f9;
	bar.sync 	0;
	mov.u32 	%r33, %r43;
	setp.lt.s32 	%p2, %r33, 1;
	@%p2 bra 	$L__BB3_5;
	mov.b32 	%r42, 0;
$L__BB3_4:
	shl.b32 	%r35, %r42, 2;
	add.s32 	%r36, %r6, %r35;
	ld.shared.f32 	%f10, [%r36];
	shl.b32 	%r37, %r42, 5;
	add.s32 	%r38, %r9, %r37;
	ld.shared.f32 	%f11, [%r38];
	fma.rn.f32 	%f14, %f10, %f11, %f14;
	add.s32 	%r42, %r42, 1;
	mov.u32 	%r39, %r43;
	setp.lt.s32 	%p3, %r42, %r39;
	@%p3 bra 	$L__BB3_4;
$L__BB3_5:
	bar.sync 	0;
	add.s32 	%r41, %r41, 1;
	setp.ne.s32 	%p4, %r41, %r10;
	@%p4 bra 	$L__BB3_2;
$L__BB3_6:
	cvta.to.global.u64 	%rd12, %rd6;
	mad.lo.s32 	%r40, %r15, %r3, %r4;
	mul.wide.s32 	%rd13, %r40, 4;
	add.s64 	%rd14, %rd12, %rd13;
	st.global.f32 	[%rd14], %f14;
	ret;

}
	// .globl	_Z11matrixmul_2ILi16EEvPfS0_S0_i
.visible .entry _Z11matrixmul_2ILi16EEvPfS0_S0_i(
	.param .u64 .ptr .align 1 _Z11matrixmul_2ILi16EEvPfS0_S0_i_param_0,
	.param .u64 .ptr .align 1 _Z11matrixmul_2ILi16EEvPfS0_S0_i_param_1,
	.param .u64 .ptr .align 1 _Z11matrixmul_2ILi16EEvPfS0_S0_i_param_2,
	.param .u32 _Z11matrixmul_2ILi16EEvPfS0_S0_i_param_3
)
{
	.reg .pred 	%p<5>;
	.reg .b32 	%r<44>;
	.reg .b32 	%f<16>;
	.reg .b64 	%rd<15>;
	// demoted variable
	.shared .align 4 .b8 _ZZ11matrixmul_2ILi16EEvPfS0_S0_iE2as[1024];
	// demoted variable
	.shared .align 4 .b8 _ZZ11matrixmul_2ILi16EEvPfS0_S0_iE2bs[1024];
	ld.param.u64 	%rd4, [_Z11matrixmul_2ILi16EEvPfS0_S0_i_param_0];
	ld.param.u64 	%rd5, [_Z11matrixmul_2ILi16EEvPfS0_S0_i_param_1];
	ld.param.u64 	%rd6, [_Z11matrixmul_2ILi16EEvPfS0_S0_i_param_2];
	ld.param.u32 	%r15, [_Z11matrixmul_2ILi16EEvPfS0_S0_i_param_3];
	mov.u32 	%r16, %ctaid.x;
	mov.u32 	%r17, %ctaid.y;
	mov.u32 	%r1, %tid.x;
	mov.u32 	%r2, %tid.y;
	shl.b32 	%r18, %r17, 4;
	add.s32 	%r3, %r18, %r2;
	shl.b32 	%r19, %r16, 4;
	add.s32 	%r4, %r19, %r1;
	mov.b32 	%r20, 16;
	mov.u32 	%r43, %r20;
	setp.lt.s32 	%p1, %r15, 16;
	mov.f32 	%f14, 0f00000000;
	@%p1 bra 	$L__BB4_6;
	mad.lo.s32 	%r5, %r15, %r3, %r1;
	shl.b32 	%r22, %r2, 6;
	mov.u32 	%r23, _ZZ11matrixmul_2ILi16EEvPfS0_S0_iE2as;
	add.s32 	%r6, %r23, %r22;
	shl.b32 	%r24, %r1, 2;
	add.s32 	%r7, %r6, %r24;
	mov.u32 	%r25, _ZZ11matrixmul_2ILi16EEvPfS0_S0_iE2bs;
	add.s32 	%r9, %r25, %r24;
	add.s32 	%r8, %r9, %r22;
	shr.s32 	%r26, %r15, 31;
	shr.u32 	%r27, %r26, 28;
	add.s32 	%r28, %r15, %r27;
	shr.s32 	%r10, %r28, 4;
	cvta.to.global.u64 	%rd2, %rd4;
	cvta.to.global.u64 	%rd3, %rd5;
	mov.f32 	%f14, 0f00000000;
	mov.b32 	%r41, 0;
$L__BB4_2:
	shl.b32 	%r29, %r41, 4;
	add.s32 	%r30, %r5, %r29;
	mul.wide.s32 	%rd8, %r30, 4;
	add.s64 	%rd9, %rd2, %rd8;
	ld.global.f32 	%f8, [%rd9];
	st.shared.f32 	[%r7], %f8;
	add.s32 	%r31, %r29, %r2;
	mad.lo.s32 	%r32, %r31, %r15, %r4;
	mul.wide.u32 	%rd10, %r32, 4;
	add.s64 	%rd11, %rd3, %rd10;
	ld.global.f32 	%f9, [%rd11];
	st.shared.f32 	[%r8], %f9;
	bar.sync 	0;
	mov.u32 	%r33, %r43;
	setp.lt.s32 	%p2, %r33, 1;
	@%p2 bra 	$L__BB4_5;
	mov.b32 	%r42, 0;
$L__BB4_4:
	shl.b32 	%r35, %r42, 2;
	add.s32 	%r36, %r6, %r35;
	ld.shared.f32 	%f10, [%r36];
	shl.b32 	%r37, %r42, 6;
	add.s32 	%r38, %r9, %r37;
	ld.shared.f32 	%f11, [%r38];
	fma.rn.f32 	%f14, %f10, %f11, %f14;
	add.s32 	%r42, %r42, 1;
	mov.u32 	%r39, %r43;
	setp.lt.s32 	%p3, %r42, %r39;
	@%p3 bra 	$L__BB4_4;
$L__BB4_5:
	bar.sync 	0;
	add.s32 	%r41, %r41, 1;
	setp.ne.s32 	%p4, %r41, %r10;
	@%p4 bra 	$L__BB4_2;
$L__BB4_6:
	cvta.to.global.u64 	%rd12, %rd6;
	mad.lo.s32 	%r40, %r15, %r3, %r4;
	mul.wide.s32 	%rd13, %r40, 4;
	add.s64 	%rd14, %rd12, %rd13;
	st.global.f32 	[%rd14], %f14;
	ret;

}
	// .globl	_Z11matrixmul_2ILi32EEvPfS0_S0_i
.visible .entry _Z11matrixmul_2ILi32EEvPfS0_S0_i(
	.param .u64 .ptr .align 1 _Z11matrixmul_2ILi32EEvPfS0_S0_i_param_0,
	.param .u64 .ptr .align 1 _Z11matrixmul_2ILi32EEvPfS0_S0_i_param_1,
	.param .u64 .ptr .align 1 _Z11matrixmul_2ILi32EEvPfS0_S0_i_param_2,
	.param .u32 _Z11matrixmul_2ILi32EEvPfS0_S0_i_param_3
)
{
	.reg .pred 	%p<5>;
	.reg .b32 	%r<44>;
	.reg .b32 	%f<16>;
	.reg .b64 	%rd<15>;
	// demoted variable
	.shared .align 4 .b8 _ZZ11matrixmul_2ILi32EEvPfS0_S0_iE2as[4096];
	// demoted variable
	.shared .align 4 .b8 _ZZ11matrixmul_2ILi32EEvPfS0_S0_iE2bs[4096];
	ld.param.u64 	%rd4, [_Z11matrixmul_2ILi32EEvPfS0_S0_i_param_0];
	ld.param.u64 	%rd5, [_Z11matrixmul_2ILi32EEvPfS0_S0_i_param_1];
	ld.param.u64 	%rd6, [_Z11matrixmul_2ILi32EEvPfS0_S0_i_param_2];
	ld.param.u32 	%r15, [_Z11matrixmul_2ILi32EEvPfS0_S0_i_param_3];
	mov.u32 	%r16, %ctaid.x;
	mov.u32 	%r17, %ctaid.y;
	mov.u32 	%r1, %tid.x;
	mov.u32 	%r2, %tid.y;
	shl.b32 	%r18, %r17, 5;
	add.s32 	%r3, %r18, %r2;
	shl.b32 	%r19, %r16, 5;
	add.s32 	%r4, %r19, %r1;
	mov.b32 	%r20, 32;
	mov.u32 	%r43, %r20;
	setp.lt.s32 	%p1, %r15, 32;
	mov.f32 	%f14, 0f00000000;
	@%p1 bra 	$L__BB5_6;
	mad.lo.s32 	%r5, %r15, %r3, %r1;
	shl.b32 	%r22, %r2, 7;
	mov.u32 	%r23, _ZZ11matrixmul_2ILi32EEvPfS0_S0_iE2as;
	add.s32 	%r6, %r23, %r22;
	shl.b32 	%r24, %r1, 2;
	add.s32 	%r7, %r6, %r24;
	mov.u32 	%r25, _ZZ11matrixmul_2ILi32EEvPfS0_S0_iE2bs;
	add.s32 	%r9, %r25, %r24;
	add.s32 	%r8, %r9, %r22;
	shr.s32 	%r26, %r15, 31;
	shr.u32 	%r27, %r26, 27;
	add.s32 	%r28, %r15, %r27;
	shr.s32 	%r10, %r28, 5;
	cvta.to.global.u64 	%rd2, %rd4;
	cvta.to.global.u64 	%rd3, %rd5;
	mov.f32 	%f14, 0f00000000;
	mov.b32 	%r41, 0;
$L__BB5_2:
	shl.b32 	%r29, %r41, 5;
	add.s32 	%r30, %r5, %r29;
	mul.wide.s32 	%rd8, %r30, 4;
	add.s64 	%rd9, %rd2, %rd8;
	ld.global.f32 	%f8, [%rd9];
	st.shared.f32 	[%r7], %f8;
	add.s32 	%r31, %r29, %r2;
	mad.lo.s32 	%r32, %r31, %r15, %r4;
	mul.wide.u32 	%rd10, %r32, 4;
	add.s64 	%rd11, %rd3, %rd10;
	ld.global.f32 	%f9, [%rd11];
	st.shared.f32 	[%r8], %f9;
	bar.sync 	0;
	mov.u32 	%r33, %r43;
	setp.lt.s32 	%p2, %r33, 1;
	@%p2 bra 	$L__BB5_5;
	mov.b32 	%r42, 0;
$L__BB5_4:
	shl.b32 	%r35, %r42, 2;
	add.s32 	%r36, %r6, %r35;
	ld.shared.f32 	%f10, [%r36];
	shl.b32 	%r37, %r42, 7;
	add.s32 	%r38, %r9, %r37;
	ld.shared.f32 	%f11, [%r38];
	fma.rn.f32 	%f14, %f10, %f11, %f14;
	add.s32 	%r42, %r42, 1;
	mov.u32 	%r39, %r43;
	setp.lt.s32 	%p3, %r42, %r39;
	@%p3 bra 	$L__BB5_4;
$L__BB5_5:
	bar.sync 	0;
	add.s32 	%r41, %r41, 1;
	setp.ne.s32 	%p4, %r41, %r10;
	@%p4 bra 	$L__BB5_2;
$L__BB5_6:
	cvta.to.global.u64 	%rd12, %rd6;
	mad.lo.s32 	%r40, %r15, %r3, %r4;
	mul.wide.s32 	%rd13, %r40, 4;
	add.s64 	%rd14, %rd12, %rd13;
	st.global.f32 	[%rd14], %f14;
	ret;

}


// ===== COMPILED SASS (sm_100) =====

	.target	sm_100

	.elftype	@"ET_EXEC"


//--------------------- .note.nv.tkinfo           --------------------------
	.section	.note.nv.tkinfo,"",@"SHT_NOTE"
	.sectionflags	@"SHF_NOTE_NV_TKINFO"
	.tkinfo
        /*0018*/ 	.word	0x00000002
        /*0030*/ 	.string	""
        /*0030*/ 	.string	"ptxas"
        /*0030*/ 	.string	"Cuda compilation tools, release 13.0, V13.0.88"
        /*0030*/ 	.string	"Build cuda_13.0.r13.0/compiler.36424714_0"
        /*0030*/ 	.string	"-arch sm_100 -m 64 "



//--------------------- .note.nv.cuinfo           --------------------------
	.section	.note.nv.cuinfo,"",@"SHT_NOTE"
	.sectionflags	@"SHF_NOTE_NV_CUINFO"
        /*0018*/ 	.short	0x0002
        /*001a*/ 	.short	0x0064
        /*001c*/ 	.short	0x0082
	.zero		2


//--------------------- .nv.info                  --------------------------
	.section	.nv.info,"",@"SHT_CUDA_INFO"
	.align	4


	//----- nvinfo : EIATTR_REGCOUNT
	.align		4
        /*0000*/ 	.byte	0x04, 0x2f
        /*0002*/ 	.short	(.L_1 - .L_0)
	.align		4
.L_0:
        /*0004*/ 	.word	index@(_Z11matrixmul_2ILi1EEvPfS0_S0_i)
        /*0008*/ 	.word	0x00000020


	//----- nvinfo : EIATTR_FRAME_SIZE
	.align		4
.L_1:
        /*000c*/ 	.byte	0x04, 0x11
        /*000e*/ 	.short	(.L_3 - .L_2)
	.align		4
.L_2:
        /*0010*/ 	.word	index@(_Z11matrixmul_2ILi1EEvPfS0_S0_i)
        /*0014*/ 	.word	0x00000000


	//----- nvinfo : EIATTR_REGCOUNT
	.align		4
.L_3:
        /*0018*/ 	.byte	0x04, 0x2f
        /*001a*/ 	.short	(.L_5 - .L_4)
	.align		4
.L_4:
        /*001c*/ 	.word	index@(_Z11matrixmul_2ILi2EEvPfS0_S0_i)
        /*0020*/ 	.word	0x00000019


	//----- nvinfo : EIATTR_FRAME_SIZE
	.align		4
.L_5:
        /*0024*/ 	.byte	0x04, 0x11
        /*0026*/ 	.short	(.L_7 - .L_6)
	.align		4
.L_6:
        /*0028*/ 	.word	index@(_Z11matrixmul_2ILi2EEvPfS0_S0_i)
        /*002c*/ 	.word	0x00000000


	//----- nvinfo : EIATTR_REGCOUNT
	.align		4
.L_7:
        /*0030*/ 	.byte	0x04, 0x2f
        /*0032*/ 	.short	(.L_9 - .L_8)
	.align		4
.L_8:
        /*0034*/ 	.word	index@(_Z11matrixmul_2ILi4EEvPfS0_S0_i)
        /*0038*/ 	.word	0x0000001d


	//----- nvinfo : EIATTR_FRAME_SIZE
	.align		4
.L_9:
        /*003c*/ 	.byte	0x04, 0x11
        /*003e*/ 	.short	(.L_11 - .L_10)
	.align		4
.L_10:
        /*0040*/ 	.word	index@(_Z11matrixmul_2ILi4EEvPfS0_S0_i)
        /*0044*/ 	.word	0x00000000


	//----- nvinfo : EIATTR_REGCOUNT
	.align		4
.L_11:
        /*0048*/ 	.byte	0x04, 0x2f
        /*004a*/ 	.short	(.L_13 - .L_12)
	.align		4
.L_12:
        /*004c*/ 	.word	index@(_Z11matrixmul_2ILi8EEvPfS0_S0_i)
        /*0050*/ 	.word	0x00000020


	//----- nvinfo : EIATTR_FRAME_SIZE
	.align		4
.L_13:
        /*0054*/ 	.byte	0x04, 0x11
        /*0056*/ 	.short	(.L_15 - .L_14)
	.align		4
.L_14:
        /*0058*/ 	.word	index@(_Z11matrixmul_2ILi8EEvPfS0_S0_i)
        /*005c*/ 	.word	0x00000000


	//----- nvinfo : EIATTR_REGCOUNT
	.align		4
.L_15:
        /*0060*/ 	.byte	0x04, 0x2f
        /*0062*/ 	.short	(.L_17 - .L_16)
	.align		4
.L_16:
        /*0064*/ 	.word	index@(_Z11matrixmul_2ILi16EEvPfS0_S0_i)
        /*0068*/ 	.word	0x00000020


	//----- nvinfo : EIATTR_FRAME_SIZE
	.align		4
.L_17:
        /*006c*/ 	.byte	0x04, 0x11
        /*006e*/ 	.short	(.L_19 - .L_18)
	.align		4
.L_18:
        /*0070*/ 	.word	index@(_Z11matrixmul_2ILi16EEvPfS0_S0_i)
        /*0074*/ 	.word	0x00000000


	//----- nvinfo : EIATTR_REGCOUNT
	.align		4
.L_19:
        /*0078*/ 	.byte	0x04, 0x2f
        /*007a*/ 	.short	(.L_21 - .L_20)
	.align		4
.L_20:
        /*007c*/ 	.word	index@(_Z11matrixmul_2ILi32EEvPfS0_S0_i)
        /*0080*/ 	.word	0x00000020


	//----- nvinfo : EIATTR_FRAME_SIZE
	.align		4
.L_21:
        /*0084*/ 	.byte	0x04, 0x11
        /*0086*/ 	.short	(.L_23 - .L_22)
	.align		4
.L_22:
        /*0088*/ 	.word	index@(_Z11matrixmul_2ILi32EEvPfS0_S0_i)
        /*008c*/ 	.word	0x00000000


	//----- nvinfo : EIATTR_MIN_STACK_SIZE
	.align		4
.L_23:
        /*0090*/ 	.byte	0x04, 0x12
        /*0092*/ 	.short	(.L_25 - .L_24)
	.align		4
.L_24:
        /*0094*/ 	.word	index@(_Z11matrixmul_2ILi32EEvPfS0_S0_i)
        /*0098*/ 	.word	0x00000000


	//----- nvinfo : EIATTR_MIN_STACK_SIZE
	.align		4
.L_25:
        /*009c*/ 	.byte	0x04, 0x12
        /*009e*/ 	.short	(.L_27 - .L_26)
	.align		4
.L_26:
        /*00a0*/ 	.word	index@(_Z11matrixmul_2ILi16EEvPfS0_S0_i)
        /*00a4*/ 	.word	0x00000000


	//----- nvinfo : EIATTR_MIN_STACK_SIZE
	.align		4
.L_27:
        /*00a8*/ 	.byte	0x04, 0x12
        /*00aa*/ 	.short	(.L_29 - .L_28)
	.align		4
.L_28:
        /*00ac*/ 	.word	index@(_Z11matrixmul_2ILi8EEvPfS0_S0_i)
        /*00b0*/ 	.word	0x00000000


	//----- nvinfo : EIATTR_MIN_STACK_SIZE
	.align		4
.L_29:
        /*00b4*/ 	.byte	0x04, 0x12
        /*00b6*/ 	.short	(.L_31 - .L_30)
	.align		4
.L_30:
        /*00b8*/ 	.word	index@(_Z11matrixmul_2ILi4EEvPfS0_S0_i)
        /*00bc*/ 	.word	0x00000000


	//----- nvinfo : EIATTR_MIN_STACK_SIZE
	.align		4
.L_31:
        /*00c0*/ 	.byte	0x04, 0x12
        /*00c2*/ 	.short	(.L_33 - .L_32)
	.align		4
.L_32:
        /*00c4*/ 	.word	index@(_Z11matrixmul_2ILi2EEvPfS0_S0_i)
        /*00c8*/ 	.word	0x00000000


	//----- nvinfo : EIATTR_MIN_STACK_SIZE
	.align		4
.L_33:
        /*00cc*/ 	.byte	0x04, 0x12
        /*00ce*/ 	.short	(.L_35 - .L_34)
	.align		4
.L_34:
        /*00d0*/ 	.word	index@(_Z11matrixmul_2ILi1EEvPfS0_S0_i)
        /*00d4*/ 	.word	0x00000000
.L_35:


//--------------------- .nv.compat                --------------------------
	.section	.nv.compat,"",@"SHT_CUDA_COMPAT_INFO"
	.align	4
        /*0000*/ 	.byte	0x02, 0x09, 0x00, 0x00, 0x02, 0x02, 0x01, 0x00, 0x02, 0x05, 0x05, 0x00, 0x03, 0x07, 0x01, 0x01
        /*0010*/ 	.byte	0x02, 0x03, 0x00, 0x00, 0x02, 0x06, 0x01, 0x00, 0x04, 0x0b, 0x08, 0x00, 0x09, 0x00, 0x00, 0x00
        /*0020*/ 	.byte	0x00, 0x00, 0x00, 0x00


//--------------------- .nv.info._Z11matrixmul_2ILi32EEvPfS0_S0_i --------------------------
	.section	.nv.info._Z11matrixmul_2ILi32EEvPfS0_S0_i,"",@"SHT_CUDA_INFO"
	.sectionflags	@""
	.align	4


	//----- nvinfo : EIATTR_CUDA_API_VERSION
	.align		4
        /*0000*/ 	.byte	0x04, 0x37
        /*0002*/ 	.short	(.L_37 - .L_36)
.L_36:
        /*0004*/ 	.word	0x00000082


	//----- nvinfo : EIATTR_KPARAM_INFO
	.align		4
.L_37:
        /*0008*/ 	.byte	0x04, 0x17
        /*000a*/ 	.short	(.L_39 - .L_38)
.L_38:
        /*000c*/ 	.word	0x00000000
        /*0010*/ 	.short	0x0003
        /*0012*/ 	.short	0x0018
        /*0014*/ 	.byte	0x00, 0xf0, 0x11, 0x00


	//----- nvinfo : EIATTR_KPARAM_INFO
	.align		4
.L_39:
        /*0018*/ 	.byte	0x04, 0x17
        /*001a*/ 	.short	(.L_41 - .L_40)
.L_40:
        /*001c*/ 	.word	0x00000000
        /*0020*/ 	.short	0x0002
        /*0022*/ 	.short	0x0010
        /*0024*/ 	.byte	0x00, 0xf5, 0x21, 0x00


	//----- nvinfo : EIATTR_KPARAM_INFO
	.align		4
.L_41:
        /*0028*/ 	.byte	0x04, 0x17
        /*002a*/ 	.short	(.L_43 - .L_42)
.L_42:
        /*002c*/ 	.word	0x00000000
        /*0030*/ 	.short	0x0001
        /*0032*/ 	.short	0x0008
        /*0034*/ 	.byte	0x00, 0xf5, 0x21, 0x00


	//----- nvinfo : EIATTR_KPARAM_INFO
	.align		4
.L_43:
        /*0038*/ 	.byte	0x04, 0x17
        /*003a*/ 	.short	(.L_45 - .L_44)
.L_44:
        /*003c*/ 	.word	0x00000000
        /*0040*/ 	.short	0x0000
        /*0042*/ 	.short	0x0000
        /*0044*/ 	.byte	0x00, 0xf5, 0x21, 0x00


	//----- nvinfo : EIATTR_SPARSE_MMA_MASK
	.align		4
.L_45:
        /*0048*/ 	.byte	0x03, 0x50
        /*004a*/ 	.short	0x0000


	//----- nvinfo : EIATTR_MAXREG_COUNT
	.align		4
        /*004c*/ 	.byte	0x03, 0x1b
        /*004e*/ 	.short	0x00ff


	//----- nvinfo : EIATTR_NUM_BARRIERS
	.align		4
        /*0050*/ 	.byte	0x02, 0x4c
        /*0052*/ 	.byte	0x01
	.zero		1


	//----- nvinfo : EIATTR_MERCURY_ISA_VERSION
	.align		4
        /*0054*/ 	.byte	0x03, 0x5f
        /*0056*/ 	.short	0x0101


	//----- nvinfo : EIATTR_VRC_CTA_INIT_COUNT
	.align		4
        /*0058*/ 	.byte	0x02, 0x4a
	.zero		1
	.zero		1


	//----- nvinfo : EIATTR_EXIT_INSTR_OFFSETS
	.align		4
        /*005c*/ 	.byte	0x04, 0x1c
        /*005e*/ 	.short	(.L_47 - .L_46)


	//   ....[0]....
.L_46:
        /*0060*/ 	.word	0x00000770


	//----- nvinfo : EIATTR_CBANK_PARAM_SIZE
	.align		4
.L_47:
        /*0064*/ 	.byte	0x03, 0x19
        /*0066*/ 	.short	0x001c


	//----- nvinfo : EIATTR_PARAM_CBANK
	.align		4
        /*0068*/ 	.byte	0x04, 0x0a
        /*006a*/ 	.short	(.L_49 - .L_48)
	.align		4
.L_48:
        /*006c*/ 	.word	index@(.nv.constant0._Z11matrixmul_2ILi32EEvPfS0_S0_i)
        /*0070*/ 	.short	0x0380
        /*0072*/ 	.short	0x001c


	//----- nvinfo : EIATTR_SW_WAR
	.align		4
.L_49:
        /*0074*/ 	.byte	0x04, 0x36
        /*0076*/ 	.short	(.L_51 - .L_50)
.L_50:
        /*0078*/ 	.word	0x00000008
.L_51:


//--------------------- .nv.info._Z11matrixmul_2ILi16EEvPfS0_S0_i --------------------------
	.section	.nv.info._Z11matrixmul_2ILi16EEvPfS0_S0_i,"",@"SHT_CUDA_INFO"
	.sectionflags	@""
	.align	4


	//----- nvinfo : EIATTR_CUDA_API_VERSION
	.align		4
        /*0000*/ 	.byte	0x04, 0x37
        /*0002*/ 	.short	(.L_53 - .L_52)
.L_52:
        /*0004*/ 	.word	0x00000082


	//----- nvinfo : EIATTR_KPARAM_INFO
	.align		4
.L_53:
        /*0008*/ 	.byte	0x04, 0x17
        /*000a*/ 	.short	(.L_55 - .L_54)
.L_54:
        /*000c*/ 	.word	0x00000000
        /*0010*/ 	.short	0x0003
        /*0012*/ 	.short	0x0018
        /*0014*/ 	.byte	0x00, 0xf0, 0x11, 0x00


	//----- nvinfo : EIATTR_KPARAM_INFO
	.align		4
.L_55:
        /*0018*/ 	.byte	0x04, 0x17
        /*001a*/ 	.short	(.L_57 - .L_56)
.L_56:
        /*001c*/ 	.word	0x00000000
        /*0020*/ 	.short	0x0002
        /*0022*/ 	.short	0x0010
        /*0024*/ 	.byte	0x00, 0xf5, 0x21, 0x00


	//----- nvinfo : EIATTR_KPARAM_INFO
	.align		4
.L_57:
        /*0028*/ 	.byte	0x04, 0x17
        /*002a*/ 	.short	(.L_59 - .L_58)
.L_58:
        /*002c*/ 	.word	0x00000000
        /*0030*/ 	.short	0x0001
        /*0032*/ 	.short	0x0008
        /*0034*/ 	.byte	0x00, 0xf5, 0x21, 0x00


	//----- nvinfo : EIATTR_KPARAM_INFO
	.align		4
.L_59:
        /*0038*/ 	.byte	0x04, 0x17
        /*003a*/ 	.short	(.L_61 - .L_60)
.L_60:
        /*003c*/ 	.word	0x00000000
        /*0040*/ 	.short	0x0000
        /*0042*/ 	.short	0x0000
        /*0044*/ 	.byte	0x00, 0xf5, 0x21, 0x00


	//----- nvinfo : EIATTR_SPARSE_MMA_MASK
	.align		4
.L_61:
        /*0048*/ 	.byte	0x03, 0x50
        /*004a*/ 	.short	0x0000


	//----- nvinfo : EIATTR_MAXREG_COUNT
	.align		4
        /*004c*/ 	.byte	0x03, 0x1b
        /*004e*/ 	.short	0x00ff


	//----- nvinfo : EIATTR_NUM_BARRIERS
	.align		4
        /*0050*/ 	.byte	0x02, 0x4c
        /*0052*/ 	.byte	0x01
	.zero		1


	//----- nvinfo : EIATTR_MERCURY_ISA_VERSION
	.align		4
        /*0054*/ 	.byte	0x03, 0x5f
        /*0056*/ 	.short	0x0101


	//----- nvinfo : EIATTR_VRC_CTA_INIT_COUNT
	.align		4
        /*0058*/ 	.byte	0x02, 0x4a
	.zero		1
	.zero		1


	//----- nvinfo : EIATTR_EXIT_INSTR_OFFSETS
	.align		4
        /*005c*/ 	.byte	0x04, 0x1c
        /*005e*/ 	.short	(.L_63 - .L_62)


	//   ....[0]....
.L_62:
        /*0060*/ 	.word	0x00000530


	//----- nvinfo : EIATTR_CBANK_PARAM_SIZE
	.align		4
.L_63:
        /*0064*/ 	.byte	0x03, 0x19
        /*0066*/ 	.short	0x001c


	//----- nvinfo : EIATTR_PARAM_CBANK
	.align		4
        /*0068*/ 	.byte	0x04, 0x0a
        /*006a*/ 	.short	(.L_65 - .L_64)
	.align		4
.L_64:
        /*006c*/ 	.word	index@(.nv.constant0._Z11matrixmul_2ILi16EEvPfS0_S0_i)
        /*0070*/ 	.short	0x0380
        /*0072*/ 	.short	0x001c


	//----- nvinfo : EIATTR_SW_WAR
	.align		4
.L_65:
        /*0074*/ 	.byte	0x04, 0x36
        /*0076*/ 	.short	(.L_67 - .L_66)
.L_66:
        /*0078*/ 	.word	0x00000008
.L_67:


//--------------------- .nv.info._Z11matrixmul_2ILi8EEvPfS0_S0_i --------------------------
	.section	.nv.info._Z11matrixmul_2ILi8EEvPfS0_S0_i,"",@"SHT_CUDA_INFO"
	.sectionflags	@""
	.align	4


	//----- nvinfo : EIATTR_CUDA_API_VERSION
	.align		4
        /*0000*/ 	.byte	0x04, 0x37
        /*0002*/ 	.short	(.L_69 - .L_68)
.L_68:
        /*0004*/ 	.word	0x00000082


	//----- nvinfo : EIATTR_KPARAM_INFO
	.align		4
.L_69:
        /*0008*/ 	.byte	0x04, 0x17
        /*000a*/ 	.short	(.L_71 - .L_70)
.L_70:
        /*000c*/ 	.word	0x00000000
        /*0010*/ 	.short	0x0003
        /*0012*/ 	.short	0x0018
        /*0014*/ 	.byte	0x00, 0xf0, 0x11, 0x00


	//----- nvinfo : EIATTR_KPARAM_INFO
	.align		4
.L_71:
        /*0018*/ 	.byte	0x04, 0x17
        /*001a*/ 	.short	(.L_73 - .L_72)
.L_72:
        /*001c*/ 	.word	0x00000000
        /*0020*/ 	.short	0x0002
        /*0022*/ 	.short	0x0010
        /*0024*/ 	.byte	0x00, 0xf5, 0x21, 0x00


	//----- nvinfo : EIATTR_KPARAM_INFO
	.align		4
.L_73:
        /*0028*/ 	.byte	0x04, 0x17
        /*002a*/ 	.short	(.L_75 - .L_74)
.L_74:
        /*002c*/ 	.word	0x00000000
        /*0030*/ 	.short	0x0001
        /*0032*/ 	.short	0x0008
        /*0034*/ 	.byte	0x00, 0xf5, 0x21, 0x00


	//----- nvinfo : EIATTR_KPARAM_INFO
	.align		4
.L_75:
        /*0038*/ 	.byte	0x04, 0x17
        /*003a*/ 	.short	(.L_77 - .L_76)
.L_76:
        /*003c*/ 	.word	0x00000000
        /*0040*/ 	.short	0x0000
        /*0042*/ 	.short	0x0000
        /*0044*/ 	.byte	0x00, 0xf5, 0x21, 0x00


	//----- nvinfo : EIATTR_SPARSE_MMA_MASK
	.align		4
.L_77:
        /*0048*/ 	.byte	0x03, 0x50
        /*004a*/ 	.short	0x0000


	//----- nvinfo : EIATTR_MAXREG_COUNT
	.align		4
        /*004c*/ 	.byte	0x03, 0x1b
        /*004e*/ 	.short	0x00ff


	//----- nvinfo : EIATTR_NUM_BARRIERS
	.align		4
        /*0050*/ 	.byte	0x02, 0x4c
        /*0052*/ 	.byte	0x01
	.zero		1


	//----- nvinfo : EIATTR_MERCURY_ISA_VERSION
	.align		4
        /*0054*/ 	.byte	0x03, 0x5f
        /*0056*/ 	.short	0x0101


	//----- nvinfo : EIATTR_VRC_CTA_INIT_COUNT
	.align		4
        /*0058*/ 	.byte	0x02, 0x4a
	.zero		1
	.zero		1


	//----- nvinfo : EIATTR_EXIT_INSTR_OFFSETS
	.align		4
        /*005c*/ 	.byte	0x04, 0x1c
        /*005e*/ 	.short	(.L_79 - .L_78)


	//   ....[0]....
.L_78:
        /*0060*/ 	.word	0x00000410


	//----- nvinfo : EIATTR_CBANK_PARAM_SIZE
	.align		4
.L_79:
        /*0064*/ 	.byte	0x03, 0x19
        /*0066*/ 	.short	0x001c


	//----- nvinfo : EIATTR_PARAM_CBANK
	.align		4
        /*0068*/ 	.byte	0x04, 0x0a
        /*006a*/ 	.short	(.L_81 - .L_80)
	.align		4
.L_80:
        /*006c*/ 	.word	index@(.nv.constant0._Z11matrixmul_2ILi8EEvPfS0_S0_i)
        /*0070*/ 	.short	0x0380
        /*0072*/ 	.short	0x001c


	//----- nvinfo : EIATTR_SW_WAR
	.align		4
.L_81:
        /*0074*/ 	.byte	0x04, 0x36
        /*0076*/ 	.short	(.L_83 - .L_82)
.L_82:
        /*0078*/ 	.word	0x00000008
.L_83:


//--------------------- .nv.info._Z11matrixmul_2ILi4EEvPfS0_S0_i --------------------------
	.section	.nv.info._Z11matrixmul_2ILi4EEvPfS0_S0_i,"",@"SHT_CUDA_INFO"
	.sectionflags	@""
	.align	4


	//----- nvinfo : EIATTR_CUDA_API_VERSION
	.align		4
        /*0000*/ 	.byte	0x04, 0x37
        /*0002*/ 	.short	(.L_85 - .L_84)
.L_84:
        /*0004*/ 	.word	0x00000082


	//----- nvinfo : EIATTR_KPARAM_INFO
	.align		4
.L_85:
        /*0008*/ 	.byte	0x04, 0x17
        /*000a*/ 	.short	(.L_87 - .L_86)
.L_86:
        /*000c*/ 	.word	0x00000000
        /*0010*/ 	.short	0x0003
        /*0012*/ 	.short	0x0018
        /*0014*/ 	.byte	0x00, 0xf0, 0x11, 0x00


	//----- nvinfo : EIATTR_KPARAM_INFO
	.align		4
.L_87:
        /*0018*/ 	.byte	0x04, 0x17
        /*001a*/ 	.short	(.L_89 - .L_88)
.L_88:
        /*001c*/ 	.word	0x00000000
        /*0020*/ 	.short	0x0002
        /*0022*/ 	.short	0x0010
        /*0024*/ 	.byte	0x00, 0xf5, 0x21, 0x00


	//----- nvinfo : EIATTR_KPARAM_INFO
	.align		4
.L_89:
        /*0028*/ 	.byte	0x04, 0x17
        /*002a*/ 	.short	(.L_91 - .L_90)
.L_90:
        /*002c*/ 	.word	0x00000000
        /*0030*/ 	.short	0x0001
        /*0032*/ 	.short	0x0008
        /*0034*/ 	.byte	0x00, 0xf5, 0x21, 0x00


	//----- nvinfo : EIATTR_KPARAM_INFO
	.align		4
.L_91:
        /*0038*/ 	.byte	0x04, 0x17
        /*003a*/ 	.short	(.L_93 - .L_92)
.L_92:
        /*003c*/ 	.word	0x00000000
        /*0040*/ 	.short	0x0000
        /*0042*/ 	.short	0x0000
        /*0044*/ 	.byte	0x00, 0xf5, 0x21, 0x00


	//----- nvinfo : EIATTR_SPARSE_MMA_MASK
	.align		4
.L_93:
        /*0048*/ 	.byte	0x03, 0x50
        /*004a*/ 	.short	0x0000


	//----- nvinfo : EIATTR_MAXREG_COUNT
	.align		4
        /*004c*/ 	.byte	0x03, 0x1b
        /*004e*/ 	.short	0x00ff


	//----- nvinfo : EIATTR_NUM_BARRIERS
	.align		4
        /*0050*/ 	.byte	0x02, 0x4c
        /*0052*/ 	.byte	0x01
	.zero		1


	//----- nvinfo : EIATTR_MERCURY_ISA_VERSION
	.align		4
        /*0054*/ 	.byte	0x03, 0x5f
        /*0056*/ 	.short	0x0101


	//----- nvinfo : EIATTR_VRC_CTA_INIT_COUNT
	.align		4
        /*0058*/ 	.byte	0x02, 0x4a
	.zero		1
	.zero		1


	//----- nvinfo : EIATTR_EXIT_INSTR_OFFSETS
	.align		4
        /*005c*/ 	.byte	0x04, 0x1c
        /*005e*/ 	.short	(.L_95 - .L_94)


	//   ....[0]....
.L_94:
        /*0060*/ 	.word	0x00000380


	//----- nvinfo : EIATTR_CBANK_PARAM_SIZE
	.align		4
.L_95:
        /*0064*/ 	.byte	0x03, 0x19
        /*0066*/ 	.short	0x001c


	//----- nvinfo : EIATTR_PARAM_CBANK
	.align		4
        /*0068*/ 	.byte	0x04, 0x0a
        /*006a*/ 	.short	(.L_97 - .L_96)
	.align		4
.L_96:
        /*006c*/ 	.word	index@(.nv.constant0._Z11matrixmul_2ILi4EEvPfS0_S0_i)
        /*0070*/ 	.short	0x0380
        /*0072*/ 	.short	0x001c


	//----- nvinfo : EIATTR_SW_WAR
	.align		4
.L_97:
        /*0074*/ 	.byte	0x04, 0x36
        /*0076*/ 	.short	(.L_99 - .L_98)
.L_98:
        /*0078*/ 	.word	0x00000008
.L_99:


//--------------------- .nv.info._Z11matrixmul_2ILi2EEvPfS0_S0_i --------------------------
	.section	.nv.info._Z11matrixmul_2ILi2EEvPfS0_S0_i,"",@"SHT_CUDA_INFO"
	.sectionflags	@""
	.align	4


	//----- nvinfo : EIATTR_CUDA_API_VERSION
	.align		4
        /*0000*/ 	.byte	0x04, 0x37
        /*0002*/ 	.short	(.L_101 - .L_100)
.L_100:
        /*0004*/ 	.word	0x00000082


	//----- nvinfo : EIATTR_KPARAM_INFO
	.align		4
.L_101:
        /*0008*/ 	.byte	0x04, 0x17
        /*000a*/ 	.short	(.L_103 - .L_102)
.L_102:
        /*000c*/ 	.word	0x00000000
        /*0010*/ 	.short	0x0003
        /*0012*/ 	.short	0x0018
        /*0014*/ 	.byte	0x00, 0xf0, 0x11, 0x00


	//----- nvinfo : EIATTR_KPARAM_INFO
	.align		4
.L_103:
        /*0018*/ 	.byte	0x04, 0x17
        /*001a*/ 	.short	(.L_105 - .L_104)
.L_104:
        /*001c*/ 	.word	0x00000000
        /*0020*/ 	.short	0x0002
        /*0022*/ 	.short	0x0010
        /*0024*/ 	.byte	0x00, 0xf5, 0x21, 0x00


	//----- nvinfo : EIATTR_KPARAM_INFO
	.align		4
.L_105:
        /*0028*/ 	.byte	0x04, 0x17
        /*002a*/ 	.short	(.L_107 - .L_106)
.L_106:
        /*002c*/ 	.word	0x00000000
        /*0030*/ 	.short	0x0001
        /*0032*/ 	.short	0x0008
        /*0034*/ 	.byte	0x00, 0xf5, 0x21, 0x00


	//----- nvinfo : EIATTR_KPARAM_INFO
	.align		4
.L_107:
        /*0038*/ 	.byte	0x04, 0x17
        /*003a*/ 	.short	(.L_109 - .L_108)
.L_108:
        /*003c*/ 	.word	0x00000000
        /*0040*/ 	.short	0x0000
        /*0042*/ 	.short	0x0000
        /*0044*/ 	.byte	0x00, 0xf5, 0x21, 0x00


	//----- nvinfo : EIATTR_SPARSE_MMA_MASK
	.align		4
.L_109:
        /*0048*/ 	.byte	0x03, 0x50
        /*004a*/ 	.short	0x0000


	//----- nvinfo : EIATTR_MAXREG_COUNT
	.align		4
        /*004c*/ 	.byte	0x03, 0x1b
        /*004e*/ 	.short	0x00ff


	//----- nvinfo : EIATTR_NUM_BARRIERS
	.align		4
        /*0050*/ 	.byte	0x02, 0x4c
        /*0052*/ 	.byte	0x01
	.zero		1


	//----- nvinfo : EIATTR_MERCURY_ISA_VERSION
	.align		4
        /*0054*/ 	.byte	0x03, 0x5f
        /*0056*/ 	.short	0x0101


	//----- nvinfo : EIATTR_VRC_CTA_INIT_COUNT
	.align		4
        /*0058*/ 	.byte	0x02, 0x4a
	.zero		1
	.zero		1


	//----- nvinfo : EIATTR_EXIT_INSTR_OFFSETS
	.align		4
        /*005c*/ 	.byte	0x04, 0x1c
        /*005e*/ 	.short	(.L_111 - .L_110)


	//   ....[0]....
.L_110:
        /*0060*/ 	.word	0x00000330


	//----- nvinfo : EIATTR_CBANK_PARAM_SIZE
	.align		4
.L_111:
        /*0064*/ 	.byte	0x03, 0x19
        /*0066*/ 	.short	0x001c


	//----- nvinfo : EIATTR_PARAM_CBANK
	.align		4
        /*0068*/ 	.byte	0x04, 0x0a
        /*006a*/ 	.short	(.L_113 - .L_112)
	.align		4
.L_112:
        /*006c*/ 	.word	index@(.nv.constant0._Z11matrixmul_2ILi2EEvPfS0_S0_i)
        /*0070*/ 	.short	0x0380
        /*0072*/ 	.short	0x001c


	//----- nvinfo : EIATTR_SW_WAR
	.align		4
.L_113:
        /*0074*/ 	.byte	0x04, 0x36
        /*0076*/ 	.short	(.L_115 - .L_114)
.L_114:
        /*0078*/ 	.word	0x00000008
.L_115:


//--------------------- .nv.info._Z11matrixmul_2ILi1EEvPfS0_S0_i --------------------------
	.section	.nv.info._Z11matrixmul_2ILi1EEvPfS0_S0_i,"",@"SHT_CUDA_INFO"
	.sectionflags	@""
	.align	4


	//----- nvinfo : EIATTR_CUDA_API_VERSION
	.align		4
        /*0000*/ 	.byte	0x04, 0x37
        /*0002*/ 	.short	(.L_117 - .L_116)
.L_116:
        /*0004*/ 	.word	0x00000082


	//----- nvinfo : EIATTR_KPARAM_INFO
	.align		4
.L_117:
        /*0008*/ 	.byte	0x04, 0x17
        /*000a*/ 	.short	(.L_119 - .L_118)
.L_118:
        /*000c*/ 	.word	0x00000000
        /*0010*/ 	.short	0x0003
        /*0012*/ 	.short	0x0018
        /*0014*/ 	.byte	0x00, 0xf0, 0x11, 0x00


	//----- nvinfo : EIATTR_KPARAM_INFO
	.align		4
.L_119:
        /*0018*/ 	.byte	0x04, 0x17
        /*001a*/ 	.short	(.L_121 - .L_120)
.L_120:
        /*001c*/ 	.word	0x00000000
        /*0020*/ 	.short	0x0002
        /*0022*/ 	.short	0x0010
        /*0024*/ 	.byte	0x00, 0xf5, 0x21, 0x00


	//----- nvinfo : EIATTR_KPARAM_INFO
	.align		4
.L_121:
        /*0028*/ 	.byte	0x04, 0x17
        /*002a*/ 	.short	(.L_123 - .L_122)
.L_122:
        /*002c*/ 	.word	0x00000000
        /*0030*/ 	.short	0x0001
        /*0032*/ 	.short	0x0008
        /*0034*/ 	.byte	0x00, 0xf5, 0x21, 0x00


	//----- nvinfo : EIATTR_KPARAM_INFO
	.align		4
.L_123:
        /*0038*/ 	.byte	0x04, 0x17
        /*003a*/ 	.short	(.L_125 - .L_124)
.L_124:
        /*003c*/ 	.word	0x00000000
        /*0040*/ 	.short	0x0000
        /*0042*/ 	.short	0x0000
        /*0044*/ 	.byte	0x00, 0xf5, 0x21, 0x00


	//----- nvinfo : EIATTR_SPARSE_MMA_MASK
	.align		4
.L_125:
        /*0048*/ 	.byte	0x03, 0x50
        /*004a*/ 	.short	0x0000


	//----- nvinfo : EIATTR_MAXREG_COUNT
	.align		4
        /*004c*/ 	.byte	0x03, 0x1b
        /*004e*/ 	.short	0x00ff


	//----- nvinfo : EIATTR_NUM_BARRIERS
	.align		4
        /*0050*/ 	.byte	0x02, 0x4c
        /*0052*/ 	.byte	0x01
	.zero		1


	//----- nvinfo : EIATTR_MERCURY_ISA_VERSION
	.align		4
        /*0054*/ 	.byte	0x03, 0x5f
        /*0056*/ 	.short	0x0101


	//----- nvinfo : EIATTR_VRC_CTA_INIT_COUNT
	.align		4
        /*0058*/ 	.byte	0x02, 0x4a
	.zero		1
	.zero		1


	//----- nvinfo : EIATTR_EXIT_INSTR_OFFSETS
	.align		4
        /*005c*/ 	.byte	0x04, 0x1c
        /*005e*/ 	.short	(.L_127 - .L_126)


	//   ....[0]....
.L_126:
        /*0060*/ 	.word	0x000009d0


	//----- nvinfo : EIATTR_CBANK_PARAM_SIZE
	.align		4
.L_127:
        /*0064*/ 	.byte	0x03, 0x19
        /*0066*/ 	.short	0x001c


	//----- nvinfo : EIATTR_PARAM_CBANK
	.align		4
        /*0068*/ 	.byte	0x04, 0x0a
        /*006a*/ 	.short	(.L_129 - .L_128)
	.align		4
.L_128:
        /*006c*/ 	.word	index@(.nv.constant0._Z11matrixmul_2ILi1EEvPfS0_S0_i)
        /*0070*/ 	.short	0x0380
        /*0072*/ 	.short	0x001c


	//----- nvinfo : EIATTR_SW_WAR
	.align		4
.L_129:
        /*0074*/ 	.byte	0x04, 0x36
        /*0076*/ 	.short	(.L_131 - .L_130)
.L_130:
        /*0078*/ 	.word	0x00000008
.L_131:


//--------------------- .nv.callgraph             --------------------------
	.section	.nv.callgraph,"",@"SHT_CUDA_CALLGRAPH"
	.align	4
	.sectionentsize	8
	.align		4
        /*0000*/ 	.word	0x00000000
	.align		4
        /*0004*/ 	.word	0xffffffff
	.align		4
        /*0008*/ 	.word	0x00000000
	.align		4
        /*000c*/ 	.word	0xfffffffe
	.align		4
        /*0010*/ 	.word	0x00000000
	.align		4
        /*0014*/ 	.word	0xfffffffd
	.align		4
        /*0018*/ 	.word	0x00000000
	.align		4
        /*001c*/ 	.word	0xfffffffc


//--------------------- .text._Z11matrixmul_2ILi32EEvPfS0_S0_i --------------------------
	.section	.text._Z11matrixmul_2ILi32EEvPfS0_S0_i,"ax",@progbits
	.align	128
        .global         _Z11matrixmul_2ILi32EEvPfS0_S0_i
        .type           _Z11matrixmul_2ILi32EEvPfS0_S0_i,@function
        .size           _Z11matrixmul_2ILi32EEvPfS0_S0_i,(.L_x_21 - _Z11matrixmul_2ILi32EEvPfS0_S0_i)
        .other          _Z11matrixmul_2ILi32EEvPfS0_S0_i,@"STO_CUDA_ENTRY STV_DEFAULT"
_Z11matrixmul_2ILi32EEvPfS0_S0_i:
.text._Z11matrixmul_2ILi32EEvPfS0_S0_i:
[----:B------:R-:W-:Y:S01]  /*0000*/  LDC R1, c[0x0][0x37c] ;  /* 0x0000df00ff017b82 */ /* 0x000fe20000000800 */
[----:B------:R-:W0:Y:S01]  /*0010*/  S2R R3, SR_CTAID.Y ;  /* 0x0000000000037919 */ /* 0x000e220000002600 */
[----:B------:R-:W1:Y:S01]  /*0020*/  LDCU UR10, c[0x0][0x398] ;  /* 0x00007300ff0a77ac */ /* 0x000e620008000800 */
[----:B------:R-:W-:Y:S01]  /*0030*/  HFMA2 R11, -RZ, RZ, 0, 0 ;  /* 0x00000000ff0b7431 */ /* 0x000fe200000001ff */
[----:B------:R-:W0:Y:S01]  /*0040*/  S2R R0, SR_TID.Y ;  /* 0x0000000000007919 */ /* 0x000e220000002200 */
[----:B------:R-:W2:Y:S01]  /*0050*/  LDCU.64 UR8, c[0x0][0x358] ;  /* 0x00006b00ff0877ac */ /* 0x000ea20008000a00 */
[----:B------:R-:W3:Y:S01]  /*0060*/  S2R R7, SR_CTAID.X ;  /* 0x0000000000077919 */ /* 0x000ee20000002500 */
[----:B------:R-:W3:Y:S01]  /*0070*/  S2R R9, SR_TID.X ;  /* 0x0000000000097919 */ /* 0x000ee20000002100 */
[----:B-1----:R-:W-:Y:S01]  /*0080*/  UISETP.GE.AND UP0, UPT, UR10, 0x20, UPT ;  /* 0x000000200a00788c */ /* 0x002fe2000bf06270 */
[----:B0-----:R-:W-:Y:S02]  /*0090*/  LEA R18, R3, R0, 0x5 ;  /* 0x0000000003127211 */ /* 0x001fe400078e28ff */
[----:B---3--:R-:W-:-:S06]  /*00a0*/  LEA R7, R7, R9, 0x5 ;  /* 0x0000000907077211 */ /* 0x008fcc00078e28ff */
[----:B--2---:R-:W-:Y:S05]  /*00b0*/  BRA.U !UP0, `(.L_x_0) ;  /* 0x00000005089c7547 */ /* 0x004fea000b800000 */
[----:B------:R-:W0:Y:S01]  /*00c0*/  S2UR UR7, SR_CgaCtaId ;  /* 0x00000000000779c3 */ /* 0x000e220000008800 */
[----:B------:R-:W-:Y:S01]  /*00d0*/  UMOV UR4, 0x400 ;  /* 0x0000040000047882 */ /* 0x000fe20000000000 */
[----:B------:R-:W-:Y:S02]  /*00e0*/  USHF.R.S32.HI UR6, URZ, 0x1f, UR10 ;  /* 0x0000001fff067899 */ /* 0x000fe4000801140a */
[----:B------:R-:W-:Y:S01]  /*00f0*/  IMAD R16, R18, UR10, R9 ;  /* 0x0000000a12107c24 */ /* 0x000fe2000f8e0209 */
[----:B------:R-:W-:Y:S01]  /*0100*/  UIADD3 UR5, UPT, UPT, UR4, 0x1000, URZ ;  /* 0x0000100004057890 */ /* 0x000fe2000fffe0ff */
[----:B------:R-:W-:Y:S01]  /*0110*/  MOV R11, RZ ;  /* 0x000000ff000b7202 */ /* 0x000fe20000000f00 */
[----:B------:R-:W-:Y:S01]  /*0120*/  ULEA.HI UR6, UR6, UR10, URZ, 0x5 ;  /* 0x0000000a06067291 */ /* 0x000fe2000f8f28ff */
[----:B------:R-:W-:Y:S01]  /*0130*/  MOV R5, RZ ;  /* 0x000000ff00057202 */ /* 0x000fe20000000f00 */
[----:B------:R-:W1:Y:S02]  /*0140*/  LDC.64 R22, c[0x0][0x380] ;  /* 0x0000e000ff167b82 */ /* 0x000e640000000a00 */
[----:B------:R-:W-:-:S06]  /*0150*/  USHF.R.S32.HI UR6, URZ, 0x5, UR6 ;  /* 0x00000005ff067899 */ /* 0x000fcc0008011406 */
[----:B------:R-:W2:Y:S01]  /*0160*/  LDC.64 R20, c[0x0][0x388] ;  /* 0x0000e200ff147b82 */ /* 0x000ea20000000a00 */
[----:B0-----:R-:W-:Y:S02]  /*0170*/  ULEA UR4, UR7, UR4, 0x18 ;  /* 0x0000000407047291 */ /* 0x001fe4000f8ec0ff */
[----:B------:R-:W-:-:S04]  /*0180*/  ULEA UR5, UR7, UR5, 0x18 ;  /* 0x0000000507057291 */ /* 0x000fc8000f8ec0ff */
[C---:B------:R-:W-:Y:S02]  /*0190*/  LEA R6, R0.reuse, UR4, 0x7 ;  /* 0x0000000400067c11 */ /* 0x040fe4000f8e38ff */
[C---:B------:R-:W-:Y:S02]  /*01a0*/  LEA R3, R9.reuse, UR5, 0x2 ;  /* 0x0000000509037c11 */ /* 0x040fe4000f8e10ff */
[----:B------:R-:W-:Y:S02]  /*01b0*/  LEA R4, R9, R6, 0x2 ;  /* 0x0000000609047211 */ /* 0x000fe400078e10ff */
[----:B------:R-:W-:-:S07]  /*01c0*/  LEA R2, R0, R3, 0x7 ;  /* 0x0000000300027211 */ /* 0x000fce00078e38ff */
.L_x_1:
[C---:B------:R-:W-:Y:S02]  /*01d0*/  LEA R8, R5.reuse, R0, 0x5 ;  /* 0x0000000005087211 */ /* 0x040fe400078e28ff */
[----:B------:R-:W-:-:S03]  /*01e0*/  LEA R25, R5, R16, 0x5 ;  /* 0x0000001005197211 */ /* 0x000fc600078e28ff */
[----:B------:R-:W-:Y:S02]  /*01f0*/  IMAD R9, R8, UR10, R7 ;  /* 0x0000000a08097c24 */ /* 0x000fe4000f8e0207 */
[----:B-1----:R-:W-:-:S04]  /*0200*/  IMAD.WIDE R24, R25, 0x4, R22 ;  /* 0x0000000419187825 */ /* 0x002fc800078e0216 */
[----:B--2---:R-:W-:Y:S02]  /*0210*/  IMAD.WIDE.U32 R8, R9, 0x4, R20 ;  /* 0x0000000409087825 */ /* 0x004fe400078e0014 */
[----:B------:R-:W2:Y:S04]  /*0220*/  LDG.E R25, desc[UR8][R24.64] ;  /* 0x0000000818197981 */ /* 0x000ea8000c1e1900 */
[----:B------:R-:W3:Y:S01]  /*0230*/  LDG.E R27, desc[UR8][R8.64] ;  /* 0x00000008081b7981 */ /* 0x000ee2000c1e1900 */
[----:B------:R-:W-:-:S04]  /*0240*/  IADD3 R5, PT, PT, R5, 0x1, RZ ;  /* 0x0000000105057810 */ /* 0x000fc80007ffe0ff */
[----:B------:R-:W-:Y:S01]  /*0250*/  ISETP.NE.AND P0, PT, R5, UR6, PT ;  /* 0x0000000605007c0c */ /* 0x000fe2000bf05270 */
[----:B--2---:R-:W-:Y:S04]  /*0260*/  STS [R4], R25 ;  /* 0x0000001904007388 */ /* 0x004fe80000000800 */
[----:B---3--:R-:W-:Y:S01]  /*0270*/  STS [R2], R27 ;  /* 0x0000001b02007388 */ /* 0x008fe20000000800 */
[----:B------:R-:W-:Y:S06]  /*0280*/  BAR.SYNC.DEFER_BLOCKING 0x0 ;  /* 0x0000000000007b1d */ /* 0x000fec0000010000 */
[----:B------:R-:W-:Y:S04]  /*0290*/  LDS R10, [R3] ;  /* 0x00000000030a7984 */ /* 0x000fe80000000800 */
[----:B------:R-:W0:Y:S04]  /*02a0*/  LDS.128 R12, [R6] ;  /* 0x00000000060c7984 */ /* 0x000e280000000c00 */
[----:B------:R-:W1:Y:S04]  /*02b0*/  LDS R29, [R3+0x80] ;  /* 0x00008000031d7984 */ /* 0x000e680000000800 */
[----:B------:R-:W2:Y:S04]  /*02c0*/  LDS R17, [R3+0x100] ;  /* 0x0001000003117984 */ /* 0x000ea80000000800 */
[----:B------:R-:W3:Y:S04]  /*02d0*/  LDS R26, [R3+0x180] ;  /* 0x00018000031a7984 */ /* 0x000ee80000000800 */
[----:B------:R-:W-:Y:S04]  /*02e0*/  LDS R19, [R3+0x200] ;  /* 0x0002000003137984 */ /* 0x000fe80000000800 */
[----:B------:R-:W-:Y:S04]  /*02f0*/  LDS R24, [R3+0x280] ;  /* 0x0002800003187984 */ /* 0x000fe80000000800 */
[----:B------:R-:W-:Y:S01]  /*0300*/  LDS R28, [R3+0xb80] ;  /* 0x000b8000031c7984 */ /* 0x000fe20000000800 */
[----:B0-----:R-:W-:-:S03]  /*0310*/  FFMA R12, R12, R10, R11 ;  /* 0x0000000a0c0c7223 */ /* 0x001fc6000000000b */
[----:B------:R-:W0:Y:S01]  /*0320*/  LDS.128 R8, [R6+0x10] ;  /* 0x0000100006087984 */ /* 0x000e220000000c00 */
[----:B-1----:R-:W-:-:S04]  /*0330*/  FFMA R12, R29, R13, R12 ;  /* 0x0000000d1d0c7223 */ /* 0x002fc8000000000c */
[----:B--2---:R-:W-:Y:S02]  /*0340*/  FFMA R13, R17, R14, R12 ;  /* 0x0000000e110d7223 */ /* 0x004fe4000000000c */
[----:B------:R-:W1:Y:S02]  /*0350*/  LDS R17, [R3+0x300] ;  /* 0x0003000003117984 */ /* 0x000e640000000800 */
[----:B---3--:R-:W-:Y:S02]  /*0360*/  FFMA R13, R26, R15, R13 ;  /* 0x0000000f1a0d7223 */ /* 0x008fe4000000000d */
[----:B------:R-:W2:Y:S02]  /*0370*/  LDS R26, [R3+0x380] ;  /* 0x00038000031a7984 */ /* 0x000ea40000000800 */
[----:B0-----:R-:W-:Y:S02]  /*0380*/  FFMA R25, R8, R19, R13 ;  /* 0x0000001308197223 */ /* 0x001fe4000000000d */
[----:B------:R-:W-:Y:S02]  /*0390*/  LDS R19, [R3+0x400] ;  /* 0x0004000003137984 */ /* 0x000fe40000000800 */
[----:B------:R-:W-:-:S02]  /*03a0*/  FFMA R8, R24, R9, R25 ;  /* 0x0000000918087223 */ /* 0x000fc40000000019 */
[----:B------:R-:W0:Y:S02]  /*03b0*/  LDS.128 R12, [R6+0x20] ;  /* 0x00002000060c7984 */ /* 0x000e240000000c00 */
[----:B-1----:R-:W-:Y:S02]  /*03c0*/  FFMA R9, R17, R10, R8 ;  /* 0x0000000a11097223 */ /* 0x002fe40000000008 */
[----:B------:R-:W1:Y:S02]  /*03d0*/  LDS R24, [R3+0x480] ;  /* 0x0004800003187984 */ /* 0x000e640000000800 */
[----:B--2---:R-:W-:Y:S02]  /*03e0*/  FFMA R9, R26, R11, R9 ;  /* 0x0000000b1a097223 */ /* 0x004fe40000000009 */
[----:B------:R-:W2:Y:S04]  /*03f0*/  LDS R17, [R3+0x500] ;  /* 0x0005000003117984 */ /* 0x000ea80000000800 */
[----:B------:R-:W3:Y:S01]  /*0400*/  LDS R26, [R3+0x580] ;  /* 0x00058000031a7984 */ /* 0x000ee20000000800 */
[----:B0-----:R-:W-:-:S03]  /*0410*/  FFMA R25, R12, R19, R9 ;  /* 0x000000130c197223 */ /* 0x001fc60000000009 */
[----:B------:R-:W-:Y:S01]  /*0420*/  LDS R19, [R3+0x600] ;  /* 0x0006000003137984 */ /* 0x000fe20000000800 */
[----:B-1----:R-:W-:-:S03]  /*0430*/  FFMA R12, R24, R13, R25 ;  /* 0x0000000d180c7223 */ /* 0x002fc60000000019 */
[----:B------:R-:W0:Y:S01]  /*0440*/  LDS.128 R8, [R6+0x30] ;  /* 0x0000300006087984 */ /* 0x000e220000000c00 */
[----:B--2---:R-:W-:-:S03]  /*0450*/  FFMA R13, R17, R14, R12 ;  /* 0x0000000e110d7223 */ /* 0x004fc6000000000c */
[----:B------:R-:W1:Y:S01]  /*0460*/  LDS R24, [R3+0x680] ;  /* 0x0006800003187984 */ /* 0x000e620000000800 */
[----:B---3--:R-:W-:-:S03]  /*0470*/  FFMA R13, R26, R15, R13 ;  /* 0x0000000f1a0d7223 */ /* 0x008fc6000000000d */
        /* <DEDUP_REMOVED lines=19> */
[----:B------:R-:W-:Y:S01]  /*05b0*/  LDS R26, [R3+0xc80] ;  /* 0x000c8000031a7984 */ /* 0x000fe20000000800 */
[----:B0-----:R-:W-:-:S03]  /*05c0*/  FFMA R25, R8, R19, R13 ;  /* 0x0000001308197223 */ /* 0x001fc6000000000d */
[----:B------:R-:W-:Y:S01]  /*05d0*/  LDS R19, [R3+0xc00] ;  /* 0x000c000003137984 */ /* 0x000fe20000000800 */
[----:B-1----:R-:W-:-:S03]  /*05e0*/  FFMA R24, R24, R9, R25 ;  /* 0x0000000918187223 */ /* 0x002fc60000000019 */
[----:B------:R-:W0:Y:S01]  /*05f0*/  LDS.128 R12, [R6+0x60] ;  /* 0x00006000060c7984 */ /* 0x000e220000000c00 */
[----:B--2---:R-:W-:-:S03]  /*0600*/  FFMA R9, R17, R10, R24 ;  /* 0x0000000a11097223 */ /* 0x004fc60000000018 */
[----:B------:R-:W1:Y:S01]  /*0610*/  LDS R17, [R3+0xd00] ;  /* 0x000d000003117984 */ /* 0x000e620000000800 */
[----:B------:R-:W-:-:S03]  /*0620*/  FFMA R9, R28, R11, R9 ;  /* 0x0000000b1c097223 */ /* 0x000fc60000000009 */
[----:B------:R-:W2:Y:S01]  /*0630*/  LDS R24, [R3+0xd80] ;  /* 0x000d800003187984 */ /* 0x000ea20000000800 */
[----:B0-----:R-:W-:-:S03]  /*0640*/  FFMA R25, R12, R19, R9 ;  /* 0x000000130c197223 */ /* 0x001fc60000000009 */
[----:B------:R-:W-:Y:S01]  /*0650*/  LDS R19, [R3+0xe00] ;  /* 0x000e000003137984 */ /* 0x000fe20000000800 */
[----:B------:R-:W-:-:S03]  /*0660*/  FFMA R26, R26, R13, R25 ;  /* 0x0000000d1a1a7223 */ /* 0x000fc60000000019 */
[----:B------:R-:W0:Y:S01]  /*0670*/  LDS.128 R8, [R6+0x70] ;  /* 0x0000700006087984 */ /* 0x000e220000000c00 */
[----:B-1----:R-:W-:-:S03]  /*0680*/  FFMA R17, R17, R14, R26 ;  /* 0x0000000e11117223 */ /* 0x002fc6000000001a */
[----:B------:R-:W1:Y:S01]  /*0690*/  LDS R25, [R3+0xe80] ;  /* 0x000e800003197984 */ /* 0x000e620000000800 */
[----:B--2---:R-:W-:-:S03]  /*06a0*/  FFMA R15, R24, R15, R17 ;  /* 0x0000000f180f7223 */ /* 0x004fc60000000011 */
[----:B------:R-:W2:Y:S04]  /*06b0*/  LDS R13, [R3+0xf00] ;  /* 0x000f0000030d7984 */ /* 0x000ea80000000800 */
[----:B------:R-:W3:Y:S01]  /*06c0*/  LDS R12, [R3+0xf80] ;  /* 0x000f8000030c7984 */ /* 0x000ee20000000800 */
[----:B0-----:R-:W-:-:S04]  /*06d0*/  FFMA R8, R8, R19, R15 ;  /* 0x0000001308087223 */ /* 0x001fc8000000000f */
[----:B-1----:R-:W-:-:S04]  /*06e0*/  FFMA R8, R25, R9, R8 ;  /* 0x0000000919087223 */ /* 0x002fc80000000008 */
[----:B--2---:R-:W-:-:S04]  /*06f0*/  FFMA R13, R13, R10, R8 ;  /* 0x0000000a0d0d7223 */ /* 0x004fc80000000008 */
[----:B---3--:R-:W-:Y:S01]  /*0700*/  FFMA R11, R12, R11, R13 ;  /* 0x0000000b0c0b7223 */ /* 0x008fe2000000000d */
[----:B------:R-:W-:Y:S06]  /*0710*/  BAR.SYNC.DEFER_BLOCKING 0x0 ;  /* 0x0000000000007b1d */ /* 0x000fec0000010000 */
[----:B------:R-:W-:Y:S05]  /*0720*/  @P0 BRA `(.L_x_1) ;  /* 0xfffffff800a80947 */ /* 0x000fea000383ffff */
.L_x_0:
[----:B------:R-:W0:Y:S01]  /*0730*/  LDC.64 R2, c[0x0][0x390] ;  /* 0x0000e400ff027b82 */ /* 0x000e220000000a00 */
[----:B------:R-:W-:-:S04]  /*0740*/  IMAD R7, R18, UR10, R7 ;  /* 0x0000000a12077c24 */ /* 0x000fc8000f8e0207 */
[----:B0-----:R-:W-:-:S05]  /*0750*/  IMAD.WIDE R2, R7, 0x4, R2 ;  /* 0x0000000407027825 */ /* 0x001fca00078e0202 */
[----:B------:R-:W-:Y:S01]  /*0760*/  STG.E desc[UR8][R2.64], R11 ;  /* 0x0000000b02007986 */ /* 0x000fe2000c101908 */
[----:B------:R-:W-:Y:S05]  /*0770*/  EXIT ;  /* 0x000000000000794d */ /* 0x000fea0003800000 */
.L_x_2:
[----:B------:R-:W-:-:S00]  /*0780*/  BRA `(.L_x_2) ;  /* 0xfffffffc00fc7947 */ /* 0x000fc0000383ffff */
[----:B------:R-:W-:-:S00]  /*0790*/  NOP ;  /* 0x0000000000007918 */ /* 0x000fc00000000000 */
        /* <DEDUP_REMOVED lines=14> */
.L_x_21:


//--------------------- .text._Z11matrixmul_2ILi16EEvPfS0_S0_i --------------------------
	.section	.text._Z11matrixmul_2ILi16EEvPfS0_S0_i,"ax",@progbits
	.align	128
        .global         _Z11matrixmul_2ILi16EEvPfS0_S0_i
        .type           _Z11matrixmul_2ILi16EEvPfS0_S0_i,@function
        .size           _Z11matrixmul_2ILi16EEvPfS0_S0_i,(.L_x_22 - _Z11matrixmul_2ILi16EEvPfS0_S0_i)
        .other          _Z11matrixmul_2ILi16EEvPfS0_S0_i,@"STO_CUDA_ENTRY STV_DEFAULT"
_Z11matrixmul_2ILi16EEvPfS0_S0_i:
.text._Z11matrixmul_2ILi16EEvPfS0_S0_i:
        /* <DEDUP_REMOVED lines=29> */
.L_x_4:
        /* <DEDUP_REMOVED lines=27> */
[----:B------:R-:W-:Y:S02]  /*0380*/  LDS R24, [R19+0x240] ;  /* 0x0002400013187984 */ /* 0x000fe40000000800 */
[----:B0-----:R-:W-:Y:S02]  /*0390*/  FFMA R23, R4, R23, R9 ;  /* 0x0000001704177223 */ /* 0x001fe40000000009 */
[----:B------:R-:W0:Y:S02]  /*03a0*/  LDS.128 R8, [R18+0x20] ;  /* 0x0000200012087984 */ /* 0x000e240000000c00 */
[----:B------:R-:W-:-:S02]  /*03b0*/  FFMA R22, R22, R5, R23 ;  /* 0x0000000516167223 */ /* 0x000fc40000000017 */
[----:B------:R-:W2:Y:S02]  /*03c0*/  LDS R23, [R19+0x280] ;  /* 0x0002800013177984 */ /* 0x000ea40000000800 */
[----:B-1----:R-:W-:Y:S02]  /*03d0*/  FFMA R25, R25, R6, R22 ;  /* 0x0000000619197223 */ /* 0x002fe40000000016 */
[----:B------:R-:W1:Y:S02]  /*03e0*/  LDS R22, [R19+0x2c0] ;  /* 0x0002c00013167984 */ /* 0x000e640000000800 */
[----:B------:R-:W-:Y:S02]  /*03f0*/  FFMA R7, R26, R7, R25 ;  /* 0x000000071a077223 */ /* 0x000fe40000000019 */
[----:B------:R-:W-:Y:S02]  /*0400*/  LDS R25, [R19+0x300] ;  /* 0x0003000013197984 */ /* 0x000fe40000000800 */
[----:B0-----:R-:W-:-:S02]  /*0410*/  FFMA R27, R8, R27, R7 ;  /* 0x0000001b081b7223 */ /* 0x001fc40000000007 */
[----:B------:R-:W0:Y:S02]  /*0420*/  LDS.128 R4, [R18+0x30] ;  /* 0x0000300012047984 */ /* 0x000e240000000c00 */
[----:B------:R-:W-:Y:S02]  /*0430*/  FFMA R24, R24, R9, R27 ;  /* 0x0000000918187223 */ /* 0x000fe4000000001b */
[----:B------:R-:W3:Y:S02]  /*0440*/  LDS R27, [R19+0x340] ;  /* 0x00034000131b7984 */ /* 0x000ee40000000800 */
[----:B--2---:R-:W-:Y:S02]  /*0450*/  FFMA R23, R23, R10, R24 ;  /* 0x0000000a17177223 */ /* 0x004fe40000000018 */
[----:B------:R-:W2:Y:S02]  /*0460*/  LDS R9, [R19+0x380] ;  /* 0x0003800013097984 */ /* 0x000ea40000000800 */
[----:B-1----:R-:W-:-:S02]  /*0470*/  FFMA R11, R22, R11, R23 ;  /* 0x0000000b160b7223 */ /* 0x002fc40000000017 */
[----:B------:R-:W1:Y:S02]  /*0480*/  LDS R8, [R19+0x3c0] ;  /* 0x0003c00013087984 */ /* 0x000e640000000800 */
[----:B0-----:R-:W-:-:S04]  /*0490*/  FFMA R4, R4, R25, R11 ;  /* 0x0000001904047223 */ /* 0x001fc8000000000b */
[----:B---3--:R-:W-:-:S04]  /*04a0*/  FFMA R4, R27, R5, R4 ;  /* 0x000000051b047223 */ /* 0x008fc80000000004 */
[----:B--2---:R-:W-:-:S04]  /*04b0*/  FFMA R9, R9, R6, R4 ;  /* 0x0000000609097223 */ /* 0x004fc80000000004 */
[----:B-1----:R-:W-:Y:S01]  /*04c0*/  FFMA R7, R8, R7, R9 ;  /* 0x0000000708077223 */ /* 0x002fe20000000009 */
[----:B------:R-:W-:Y:S06]  /*04d0*/  BAR.SYNC.DEFER_BLOCKING 0x0 ;  /* 0x0000000000007b1d */ /* 0x000fec0000010000 */
[----:B------:R-:W-:Y:S05]  /*04e0*/  @P0 BRA `(.L_x_4) ;  /* 0xfffffffc00380947 */ /* 0x000fea000383ffff */
.L_x_3:
[----:B------:R-:W0:Y:S01]  /*04f0*/  LDC.64 R2, c[0x0][0x390] ;  /* 0x0000e400ff027b82 */ /* 0x000e220000000a00 */
[----:B------:R-:W-:-:S04]  /*0500*/  IMAD R15, R15, UR10, R16 ;  /* 0x0000000a0f0f7c24 */ /* 0x000fc8000f8e0210 */
[----:B0-----:R-:W-:-:S05]  /*0510*/  IMAD.WIDE R2, R15, 0x4, R2 ;  /* 0x000000040f027825 */ /* 0x001fca00078e0202 */
[----:B------:R-:W-:Y:S01]  /*0520*/  STG.E desc[UR8][R2.64], R7 ;  /* 0x0000000702007986 */ /* 0x000fe2000c101908 */
[----:B------:R-:W-:Y:S05]  /*0530*/  EXIT ;  /* 0x000000000000794d */ /* 0x000fea0003800000 */
.L_x_5:
        /* <DEDUP_REMOVED lines=12> */
.L_x_22:


//--------------------- .text._Z11matrixmul_2ILi8EEvPfS0_S0_i --------------------------
	.section	.text._Z11matrixmul_2ILi8EEvPfS0_S0_i,"ax",@progbits
	.align	128
        .global         _Z11matrixmul_2ILi8EEvPfS0_S0_i
        .type           _Z11matrixmul_2ILi8EEvPfS0_S0_i,@function
        .size           _Z11matrixmul_2ILi8EEvPfS0_S0_i,(.L_x_23 - _Z11matrixmul_2ILi8EEvPfS0_S0_i)
        .other          _Z11matrixmul_2ILi8EEvPfS0_S0_i,@"STO_CUDA_ENTRY STV_DEFAULT"
_Z11matrixmul_2ILi8EEvPfS0_S0_i:
.text._Z11matrixmul_2ILi8EEvPfS0_S0_i:
        /* <DEDUP_REMOVED lines=25> */
[----:B------:R-:W-:Y:S02]  /*0190*/  LEA R18, R15, UR4, 0x5 ;  /* 0x000000040f127c11 */ /* 0x000fe4000f8e28ff */
[C---:B------:R-:W-:Y:S02]  /*01a0*/  LEA R20, R21.reuse, UR5, 0x2 ;  /* 0x0000000515147c11 */ /* 0x040fe4000f8e10ff */
[----:B------:R-:W-:Y:S02]  /*01b0*/  LEA R21, R21, R18, 0x2 ;  /* 0x0000001215157211 */ /* 0x000fe400078e10ff */
[----:B------:R-:W-:-:S07]  /*01c0*/  LEA R14, R15, R20, 0x5 ;  /* 0x000000140f0e7211 */ /* 0x000fce00078e28ff */
.L_x_7:
        /* <DEDUP_REMOVED lines=18> */
[----:B------:R-:W-:Y:S01]  /*02f0*/  LDS R27, [R20+0xa0] ;  /* 0x0000a000141b7984 */ /* 0x000fe20000000800 */
[----:B0-----:R-:W-:-:S03]  /*0300*/  FFMA R4, R4, R10, R11 ;  /* 0x0000000a04047223 */ /* 0x001fc6000000000b */
[----:B------:R-:W0:Y:S01]  /*0310*/  LDS.128 R8, [R18+0x10] ;  /* 0x0000100012087984 */ /* 0x000e220000000c00 */
[----:B-1----:R-:W-:-:S03]  /*0320*/  FFMA R22, R29, R5, R4 ;  /* 0x000000051d167223 */ /* 0x002fc60000000004 */
[----:B------:R-:W1:Y:S01]  /*0330*/  LDS R5, [R20+0xc0] ;  /* 0x0000c00014057984 */ /* 0x000e620000000800 */
[----:B--2---:R-:W-:-:S03]  /*0340*/  FFMA R25, R25, R6, R22 ;  /* 0x0000000619197223 */ /* 0x004fc60000000016 */
[----:B------:R-:W2:Y:S01]  /*0350*/  LDS R4, [R20+0xe0] ;  /* 0x0000e00014047984 */ /* 0x000ea20000000800 */
[----:B---3--:R-:W-:-:S04]  /*0360*/  FFMA R7, R24, R7, R25 ;  /* 0x0000000718077223 */ /* 0x008fc80000000019 */
[----:B0-----:R-:W-:-:S04]  /*0370*/  FFMA R8, R8, R23, R7 ;  /* 0x0000001708087223 */ /* 0x001fc80000000007 */
[----:B------:R-:W-:-:S04]  /*0380*/  FFMA R8, R27, R9, R8 ;  /* 0x000000091b087223 */ /* 0x000fc80000000008 */
[----:B-1----:R-:W-:-:S04]  /*0390*/  FFMA R5, R5, R10, R8 ;  /* 0x0000000a05057223 */ /* 0x002fc80000000008 */
[----:B--2---:R-:W-:Y:S01]  /*03a0*/  FFMA R11, R4, R11, R5 ;  /* 0x0000000b040b7223 */ /* 0x004fe20000000005 */
[----:B------:R-:W-:Y:S06]  /*03b0*/  BAR.SYNC.DEFER_BLOCKING 0x0 ;  /* 0x0000000000007b1d */ /* 0x000fec0000010000 */
[----:B------:R-:W-:Y:S05]  /*03c0*/  @P0 BRA `(.L_x_7) ;  /* 0xfffffffc00800947 */ /* 0x000fea000383ffff */
.L_x_6:
[----:B------:R-:W0:Y:S01]  /*03d0*/  LDC.64 R2, c[0x0][0x390] ;  /* 0x0000e400ff027b82 */ /* 0x000e220000000a00 */
[----:B------:R-:W-:-:S04]  /*03e0*/  IMAD R17, R16, UR10, R17 ;  /* 0x0000000a10117c24 */ /* 0x000fc8000f8e0211 */
[----:B0-----:R-:W-:-:S05]  /*03f0*/  IMAD.WIDE R2, R17, 0x4, R2 ;  /* 0x0000000411027825 */ /* 0x001fca00078e0202 */
[----:B------:R-:W-:Y:S01]  /*0400*/  STG.E desc[UR8][R2.64], R11 ;  /* 0x0000000b02007986 */ /* 0x000fe2000c101908 */
[----:B------:R-:W-:Y:S05]  /*0410*/  EXIT ;  /* 0x000000000000794d */ /* 0x000fea0003800000 */
.L_x_8:
        /* <DEDUP_REMOVED lines=14> */
.L_x_23:


//--------------------- .text._Z11matrixmul_2ILi4EEvPfS0_S0_i --------------------------
	.section	.text._Z11matrixmul_2ILi4EEvPfS0_S0_i,"ax",@progbits
	.align	128
        .global         _Z11matrixmul_2ILi4EEvPfS0_S0_i
        .type           _Z11matrixmul_2ILi4EEvPfS0_S0_i,@function
        .size           _Z11matrixmul_2ILi4EEvPfS0_S0_i,(.L_x_24 - _Z11matrixmul_2ILi4EEvPfS0_S0_i)
        .other          _Z11matrixmul_2ILi4EEvPfS0_S0_i,@"STO_CUDA_ENTRY STV_DEFAULT"
_Z11matrixmul_2ILi4EEvPfS0_S0_i:
.text._Z11matrixmul_2ILi4EEvPfS0_S0_i:
        /* <DEDUP_REMOVED lines=29> */
.L_x_10:
        /* <DEDUP_REMOVED lines=23> */
.L_x_9:
[----:B------:R-:W0:Y:S01]  /*0340*/  LDC.64 R2, c[0x0][0x390] ;  /* 0x0000e400ff027b82 */ /* 0x000e220000000a00 */
[----:B------:R-:W-:-:S04]  /*0350*/  IMAD R17, R0, UR10, R17 ;  /* 0x0000000a00117c24 */ /* 0x000fc8000f8e0211 */
[----:B0-----:R-:W-:-:S05]  /*0360*/  IMAD.WIDE R2, R17, 0x4, R2 ;  /* 0x0000000411027825 */ /* 0x001fca00078e0202 */
[----:B------:R-:W-:Y:S01]  /*0370*/  STG.E desc[UR8][R2.64], R13 ;  /* 0x0000000d02007986 */ /* 0x000fe2000c101908 */
[----:B------:R-:W-:Y:S05]  /*0380*/  EXIT ;  /* 0x000000000000794d */ /* 0x000fea0003800000 */
.L_x_11:
        /* <DEDUP_REMOVED lines=15> */
.L_x_24:


//--------------------- .text._Z11matrixmul_2ILi2EEvPfS0_S0_i --------------------------
	.section	.text._Z11matrixmul_2ILi2EEvPfS0_S0_i,"ax",@progbits
	.align	128
        .global         _Z11matrixmul_2ILi2EEvPfS0_S0_i
        .type           _Z11matrixmul_2ILi2EEvPfS0_S0_i,@function
        .size           _Z11matrixmul_2ILi2EEvPfS0_S0_i,(.L_x_25 - _Z11matrixmul_2ILi2EEvPfS0_S0_i)
        .other          _Z11matrixmul_2ILi2EEvPfS0_S0_i,@"STO_CUDA_ENTRY STV_DEFAULT"
_Z11matrixmul_2ILi2EEvPfS0_S0_i:
.text._Z11matrixmul_2ILi2EEvPfS0_S0_i:
        /* <DEDUP_REMOVED lines=14> */
[----:B------:R-:W-:Y:S02]  /*00e0*/  ULEA.HI UR6, UR10, UR10, URZ, 0x1 ;  /* 0x0000000a0a067291 */ /* 0x000fe4000f8f08ff */
[----:B------:R-:W-:Y:S01]  /*00f0*/  IMAD R12, R0, UR10, R17 ;  /* 0x0000000a000c7c24 */ /* 0x000fe2000f8e0211 */
[----:B------:R-:W-:Y:S01]  /*0100*/  UIADD3 UR5, UPT, UPT, UR4, 0x10, URZ ;  /* 0x0000001004057890 */ /* 0x000fe2000fffe0ff */
[----:B------:R-:W-:Y:S01]  /*0110*/  MOV R11, RZ ;  /* 0x000000ff000b7202 */ /* 0x000fe20000000f00 */
[----:B------:R-:W-:Y:S01]  /*0120*/  IMAD.MOV.U32 R21, RZ, RZ, RZ ;  /* 0x000000ffff157224 */ /* 0x000fe200078e00ff */
[----:B------:R-:W-:Y:S01]  /*0130*/  USHF.R.S32.HI UR6, URZ, 0x1, UR6 ;  /* 0x00000001ff067899 */ /* 0x000fe20008011406 */
[----:B------:R-:W1:Y:S08]  /*0140*/  LDC.64 R4, c[0x0][0x380] ;  /* 0x0000e000ff047b82 */ /* 0x000e700000000a00 */
[----:B------:R-:W2:Y:S01]  /*0150*/  LDC.64 R2, c[0x0][0x388] ;  /* 0x0000e200ff027b82 */ /* 0x000ea20000000a00 */
[----:B0-----:R-:W-:-:S02]  /*0160*/  ULEA UR4, UR7, UR4, 0x18 ;  /* 0x0000000407047291 */ /* 0x001fc4000f8ec0ff */
[----:B------:R-:W-:-:S04]  /*0170*/  ULEA UR5, UR7, UR5, 0x18 ;  /* 0x0000000507057291 */ /* 0x000fc8000f8ec0ff */
[C---:B------:R-:W-:Y:S02]  /*0180*/  LEA R16, R10.reuse, UR4, 0x3 ;  /* 0x000000040a107c11 */ /* 0x040fe4000f8e18ff */
[C---:B------:R-:W-:Y:S02]  /*0190*/  LEA R19, R17.reuse, UR5, 0x2 ;  /* 0x0000000511137c11 */ /* 0x040fe4000f8e10ff */
[----:B------:R-:W-:Y:S02]  /*01a0*/  LEA R17, R17, R16, 0x2 ;  /* 0x0000001011117211 */ /* 0x000fe400078e10ff */
[----:B------:R-:W-:-:S07]  /*01b0*/  LEA R18, R10, R19, 0x3 ;  /* 0x000000130a127211 */ /* 0x000fce00078e18ff */
.L_x_13:
[C---:B------:R-:W-:Y:S01]  /*01c0*/  IMAD R6, R21.reuse, 0x2, R10 ;  /* 0x0000000215067824 */ /* 0x040fe200078e020a */
        /* <DEDUP_REMOVED lines=12> */
[----:B------:R-:W0:Y:S04]  /*0290*/  LDS.64 R14, [R16] ;  /* 0x00000000100e7984 */ /* 0x000e280000000a00 */
[----:B------:R-:W1:Y:S01]  /*02a0*/  LDS R20, [R19+0x8] ;  /* 0x0000080013147984 */ /* 0x000e620000000800 */
[----:B0-----:R-:W-:-:S04]  /*02b0*/  FFMA R11, R14, R22, R11 ;  /* 0x000000160e0b7223 */ /* 0x001fc8000000000b */
[----:B-1----:R-:W-:Y:S01]  /*02c0*/  FFMA R11, R20, R15, R11 ;  /* 0x0000000f140b7223 */ /* 0x002fe2000000000b */
[----:B------:R-:W-:Y:S06]  /*02d0*/  BAR.SYNC.DEFER_BLOCKING 0x0 ;  /* 0x0000000000007b1d */ /* 0x000fec0000010000 */
[----:B------:R-:W-:Y:S05]  /*02e0*/  @P0 BRA `(.L_x_13) ;  /* 0xfffffffc00b40947 */ /* 0x000fea000383ffff */
.L_x_12:
[----:B------:R-:W0:Y:S01]  /*02f0*/  LDC.64 R2, c[0x0][0x390] ;  /* 0x0000e400ff027b82 */ /* 0x000e220000000a00 */
[----:B------:R-:W-:-:S04]  /*0300*/  IMAD R13, R0, UR10, R13 ;  /* 0x0000000a000d7c24 */ /* 0x000fc8000f8e020d */
[----:B0-----:R-:W-:-:S05]  /*0310*/  IMAD.WIDE R2, R13, 0x4, R2 ;  /* 0x000000040d027825 */ /* 0x001fca00078e0202 */
[----:B------:R-:W-:Y:S01]  /*0320*/  STG.E desc[UR8][R2.64], R11 ;  /* 0x0000000b02007986 */ /* 0x000fe2000c101908 */
[----:B------:R-:W-:Y:S05]  /*0330*/  EXIT ;  /* 0x000000000000794d */ /* 0x000fea0003800000 */
.L_x_14:
        /* <DEDUP_REMOVED lines=12> */
.L_x_25:


//--------------------- .text._Z11matrixmul_2ILi1EEvPfS0_S0_i --------------------------
	.section	.text._Z11matrixmul_2ILi1EEvPfS0_S0_i,"ax",@progbits
	.align	128
        .global         _Z11matrixmul_2ILi1EEvPfS0_S0_i
        .type           _Z11matrixmul_2ILi1EEvPfS0_S0_i,@function
        .size           _Z11matrixmul_2ILi1EEvPfS0_S0_i,(.L_x_26 - _Z11matrixmul_2ILi1EEvPfS0_S0_i)
        .other          _Z11matrixmul_2ILi1EEvPfS0_S0_i,@"STO_CUDA_ENTRY STV_DEFAULT"
_Z11matrixmul_2ILi1EEvPfS0_S0_i:
.text._Z11matrixmul_2ILi1EEvPfS0_S0_i:
[----:B------:R-:W-:Y:S01]  /*0000*/  LDC R1, c[0x0][0x37c] ;  /* 0x0000df00ff017b82 */ /* 0x000fe20000000800 */
[----:B------:R-:W0:Y:S01]  /*0010*/  S2R R0, SR_TID.Y ;  /* 0x0000000000007919 */ /* 0x000e220000002200 */
[----:B------:R-:W1:Y:S06]  /*0020*/  LDCU UR7, c[0x0][0x398] ;  /* 0x00007300ff0777ac */ /* 0x000e6c0008000800 */
[----:B------:R-:W0:Y:S01]  /*0030*/  S2UR UR5, SR_CTAID.Y ;  /* 0x00000000000579c3 */ /* 0x000e220000002600 */
[----:B------:R-:W-:Y:S01]  /*0040*/  HFMA2 R26, -RZ, RZ, 0, 0 ;  /* 0x00000000ff1a7431 */ /* 0x000fe200000001ff */
[----:B------:R-:W2:Y:S01]  /*0050*/  S2R R7, SR_TID.X ;  /* 0x0000000000077919 */ /* 0x000ea20000002100 */
[----:B------:R-:W3:Y:S05]  /*0060*/  LDCU.64 UR8, c[0x0][0x358] ;  /* 0x00006b00ff0877ac */ /* 0x000eea0008000a00 */
[----:B------:R-:W2:Y:S01]  /*0070*/  S2UR UR4, SR_CTAID.X ;  /* 0x00000000000479c3 */ /* 0x000ea20000002500 */
[----:B-1----:R-:W-:Y:S01]  /*0080*/  UISETP.GE.AND UP0, UPT, UR7, 0x1, UPT ;  /* 0x000000010700788c */ /* 0x002fe2000bf06270 */
[----:B0-----:R-:W-:-:S02]  /*0090*/  IADD3 R2, PT, PT, R0, UR5, RZ ;  /* 0x0000000500027c10 */ /* 0x001fc4000fffe0ff */
[----:B--2---:R-:W-:-:S06]  /*00a0*/  IADD3 R3, PT, PT, R7, UR4, RZ ;  /* 0x0000000407037c10 */ /* 0x004fcc000fffe0ff */
[----:B---3--:R-:W-:Y:S05]  /*00b0*/  BRA.U !UP0, `(.L_x_15) ;  /* 0x0000000908347547 */ /* 0x008fea000b800000 */
[----:B------:R-:W0:Y:S01]  /*00c0*/  S2UR UR6, SR_CgaCtaId ;  /* 0x00000000000679c3 */ /* 0x000e220000008800 */
[----:B------:R-:W-:Y:S01]  /*00d0*/  UMOV UR4, 0x400 ;  /* 0x0000040000047882 */ /* 0x000fe20000000000 */
[----:B------:R-:W-:Y:S02]  /*00e0*/  UISETP.GT.AND UP0, UPT, UR7, URZ, UPT ;  /* 0x000000ff0700728c */ /* 0x000fe4000bf04270 */
[----:B------:R-:W-:Y:S01]  /*00f0*/  IMAD R6, R2, UR7, R7 ;  /* 0x0000000702067c24 */ /* 0x000fe2000f8e0207 */
[----:B------:R-:W-:Y:S01]  /*0100*/  UIADD3 UR5, UPT, UPT, UR4, 0x4, URZ ;  /* 0x0000000404057890 */ /* 0x000fe2000fffe0ff */
[----:B------:R-:W-:Y:S02]  /*0110*/  MOV R26, RZ ;  /* 0x000000ff001a7202 */ /* 0x000fe40000000f00 */
[----:B------:R-:W1:Y:S08]  /*0120*/  LDC.64 R12, c[0x0][0x380] ;  /* 0x0000e000ff0c7b82 */ /* 0x000e700000000a00 */
[----:B------:R-:W2:Y:S01]  /*0130*/  LDC.64 R14, c[0x0][0x388] ;  /* 0x0000e200ff0e7b82 */ /* 0x000ea20000000a00 */
[----:B0-----:R-:W-:-:S02]  /*0140*/  ULEA UR4, UR6, UR4, 0x18 ;  /* 0x0000000406047291 */ /* 0x001fc4000f8ec0ff */
[----:B------:R-:W-:-:S04]  /*0150*/  ULEA UR5, UR6, UR5, 0x18 ;  /* 0x0000000506057291 */ /* 0x000fc8000f8ec0ff */
[C---:B------:R-:W-:Y:S01]  /*0160*/  LEA R4, R0.reuse, UR4, 0x2 ;  /* 0x0000000400047c11 */ /* 0x040fe2000f8e10ff */
[----:B------:R-:W-:Y:S01]  /*0170*/  UMOV UR4, URZ ;  /* 0x000000ff00047c82 */ /* 0x000fe20008000000 */
[C---:B------:R-:W-:Y:S02]  /*0180*/  LEA R5, R7.reuse, UR5, 0x2 ;  /* 0x0000000507057c11 */ /* 0x040fe4000f8e10ff */
[----:B------:R-:W-:Y:S02]  /*0190*/  LEA R7, R7, R4, 0x2 ;  /* 0x0000000407077211 */ /* 0x000fe400078e10ff */
[----:B------:R-:W-:Y:S01]  /*01a0*/  LEA R8, R0, R5, 0x2 ;  /* 0x0000000500087211 */ /* 0x000fe200078e10ff */
[----:B------:R-:W-:Y:S06]  /*01b0*/  BRA.U !UP0, `(.L_x_16) ;  /* 0x0000000508b07547 */ /* 0x000fec000b800000 */
[----:B------:R-:W-:Y:S02]  /*01c0*/  UIADD3 UR5, UPT, UPT, -UR4, UR7, URZ ;  /* 0x0000000704057290 */ /* 0x000fe4000fffe1ff */
[----:B------:R-:W-:Y:S02]  /*01d0*/  UPLOP3.LUT UP0, UPT, UPT, UPT, UPT, 0x80, 0x8 ;  /* 0x000000000008789c */ /* 0x000fe40003f0f070 */
[----:B------:R-:W-:-:S09]  /*01e0*/  UISETP.GT.AND UP1, UPT, UR5, 0x3, UPT ;  /* 0x000000030500788c */ /* 0x000fd2000bf24270 */
[----:B------:R-:W-:Y:S05]  /*01f0*/  BRA.U !UP1, `(.L_x_17) ;  /* 0x0000000509087547 */ /* 0x000fea000b800000 */
[----:B------:R-:W0:Y:S01]  /*0200*/  LDC.64 R16, c[0x0][0x380] ;  /* 0x0000e000ff107b82 */ /* 0x000e220000000a00 */
[----:B------:R-:W-:Y:S02]  /*0210*/  UIADD3 UR6, UPT, UPT, UR7, -0x3, URZ ;  /* 0xfffffffd07067890 */ /* 0x000fe4000fffe0ff */
[----:B------:R-:W-:-:S05]  /*0220*/  UPLOP3.LUT UP0, UPT, UPT, UPT, UPT, 0x40, 0x4 ;  /* 0x000000000004789c */ /* 0x000fca0003f0e870 */
[----:B------:R-:W3:Y:S06]  /*0230*/  LDC.64 R10, c[0x0][0x388] ;  /* 0x0000e200ff0a7b82 */ /* 0x000eec0000000a00 */
.L_x_18:
[----:B------:R-:W-:Y:S02]  /*0240*/  IADD3 R18, PT, PT, R0, UR4, RZ ;  /* 0x0000000400127c10 */ /* 0x000fe4000fffe0ff */
[----:B------:R-:W-:-:S03]  /*0250*/  IADD3 R25, PT, PT, R6, UR4, RZ ;  /* 0x0000000406197c10 */ /* 0x000fc6000fffe0ff */
[----:B------:R-:W-:Y:S02]  /*0260*/  IMAD R23, R18, UR7, R3 ;  /* 0x0000000712177c24 */ /* 0x000fe4000f8e0203 */
[----:B0-----:R-:W-:-:S04]  /*0270*/  IMAD.WIDE R24, R25, 0x4, R16 ;  /* 0x0000000419187825 */ /* 0x001fc800078e0210 */
[----:B---3--:R-:W-:Y:S02]  /*0280*/  IMAD.WIDE.U32 R22, R23, 0x4, R10 ;  /* 0x0000000417167825 */ /* 0x008fe400078e000a */
[----:B------:R-:W3:Y:S04]  /*0290*/  LDG.E R24, desc[UR8][R24.64] ;  /* 0x0000000818187981 */ /* 0x000ee8000c1e1900 */
[----:B------:R-:W4:Y:S01]  /*02a0*/  LDG.E R23, desc[UR8][R22.64] ;  /* 0x0000000816177981 */ /* 0x000f22000c1e1900 */
[----:B------:R-:W-:-:S06]  /*02b0*/  UIADD3 UR5, UPT, UPT, UR4, 0x1, URZ ;  /* 0x0000000104057890 */ /* 0x000fcc000fffe0ff */
[----:B------:R-:W-:Y:S02]  /*02c0*/  IADD3 R18, PT, PT, R0, UR5, RZ ;  /* 0x0000000500127c10 */ /* 0x000fe4000fffe0ff */
[----:B------:R-:W-:-:S03]  /*02d0*/  IADD3 R21, PT, PT, R6, UR5, RZ ;  /* 0x0000000506157c10 */ /* 0x000fc6000fffe0ff */
[----:B------:R-:W-:Y:S02]  /*02e0*/  IMAD R19, R18, UR7, R3 ;  /* 0x0000000712137c24 */ /* 0x000fe4000f8e0203 */
[----:B------:R-:W-:-:S04]  /*02f0*/  IMAD.WIDE R20, R21, 0x4, R16 ;  /* 0x0000000415147825 */ /* 0x000fc800078e0210 */
[----:B------:R-:W-:Y:S01]  /*0300*/  IMAD.WIDE.U32 R18, R19, 0x4, R10 ;  /* 0x0000000413127825 */ /* 0x000fe200078e000a */
[----:B---3--:R-:W-:Y:S04]  /*0310*/  STS [R7], R24 ;  /* 0x0000001807007388 */ /* 0x008fe80000000800 */
[----:B----4-:R0:W-:Y:S01]  /*0320*/  STS [R8], R23 ;  /* 0x0000001708007388 */ /* 0x0101e20000000800 */
[----:B------:R-:W-:Y:S06]  /*0330*/  BAR.SYNC.DEFER_BLOCKING 0x0 ;  /* 0x0000000000007b1d */ /* 0x000fec0000010000 */
[----:B------:R-:W-:Y:S04]  /*0340*/  LDS R27, [R4] ;  /* 0x00000000041b7984 */ /* 0x000fe80000000800 */
[----:B------:R-:W3:Y:S01]  /*0350*/  LDS R9, [R5] ;  /* 0x0000000005097984 */ /* 0x000ee20000000800 */
[----:B------:R-:W-:Y:S06]  /*0360*/  BAR.SYNC.DEFER_BLOCKING 0x0 ;  /* 0x0000000000007b1d */ /* 0x000fec0000010000 */
[----:B------:R-:W4:Y:S04]  /*0370*/  LDG.E R20, desc[UR8][R20.64] ;  /* 0x0000000814147981 */ /* 0x000f28000c1e1900 */
[----:B------:R-:W5:Y:S01]  /*0380*/  LDG.E R19, desc[UR8][R18.64] ;  /* 0x0000000812137981 */ /* 0x000f62000c1e1900 */
[----:B------:R-:W-:-:S06]  /*0390*/  UIADD3 UR5, UPT, UPT, UR4, 0x2, URZ ;  /* 0x0000000204057890 */ /* 0x000fcc000fffe0ff */
[----:B------:R-:W-:Y:S02]  /*03a0*/  IADD3 R22, PT, PT, R0, UR5, RZ ;  /* 0x0000000500167c10 */ /* 0x000fe4000fffe0ff */
[----:B------:R-:W-:-:S03]  /*03b0*/  IADD3 R25, PT, PT, R6, UR5, RZ ;  /* 0x0000000506197c10 */ /* 0x000fc6000fffe0ff */
[----:B------:R-:W-:Y:S02]  /*03c0*/  IMAD R29, R22, UR7, R3 ;  /* 0x00000007161d7c24 */ /* 0x000fe4000f8e0203 */
[----:B0-----:R-:W-:-:S04]  /*03d0*/  IMAD.WIDE R22, R25, 0x4, R16 ;  /* 0x0000000419167825 */ /* 0x001fc800078e0210 */
[----:B------:R-:W-:Y:S01]  /*03e0*/  IMAD.WIDE.U32 R24, R29, 0x4, R10 ;  /* 0x000000041d187825 */ /* 0x000fe200078e000a */
[----:B----4-:R-:W-:Y:S04]  /*03f0*/  STS [R7], R20 ;  /* 0x0000001407007388 */ /* 0x010fe80000000800 */
[----:B-----5:R0:W-:Y:S01]  /*0400*/  STS [R8], R19 ;  /* 0x0000001308007388 */ /* 0x0201e20000000800 */
[----:B------:R-:W-:Y:S06]  /*0410*/  BAR.SYNC.DEFER_BLOCKING 0x0 ;  /* 0x0000000000007b1d */ /* 0x000fec0000010000 */
[----:B------:R-:W-:Y:S04]  /*0420*/  LDS R28, [R4] ;  /* 0x00000000041c7984 */ /* 0x000fe80000000800 */
[----:B------:R-:W4:Y:S01]  /*0430*/  LDS R29, [R5] ;  /* 0x00000000051d7984 */ /* 0x000f220000000800 */
[----:B------:R-:W-:Y:S06]  /*0440*/  BAR.SYNC.DEFER_BLOCKING 0x0 ;  /* 0x0000000000007b1d */ /* 0x000fec0000010000 */
[----:B------:R-:W5:Y:S04]  /*0450*/  LDG.E R22, desc[UR8][R22.64] ;  /* 0x0000000816167981 */ /* 0x000f68000c1e1900 */
[----:B------:R-:W2:Y:S01]  /*0460*/  LDG.E R25, desc[UR8][R24.64] ;  /* 0x0000000818197981 */ /* 0x000ea2000c1e1900 */
[----:B------:R-:W-:-:S06]  /*0470*/  UIADD3 UR5, UPT, UPT, UR4, 0x3, URZ ;  /* 0x0000000304057890 */ /* 0x000fcc000fffe0ff */
[----:B------:R-:W-:Y:S02]  /*0480*/  IADD3 R18, PT, PT, R0, UR5, RZ ;  /* 0x0000000500127c10 */ /* 0x000fe4000fffe0ff */
[----:B------:R-:W-:-:S03]  /*0490*/  IADD3 R21, PT, PT, R6, UR5, RZ ;  /* 0x0000000506157c10 */ /* 0x000fc6000fffe0ff */
[----:B0-----:R-:W-:Y:S02]  /*04a0*/  IMAD R19, R18, UR7, R3 ;  /* 0x0000000712137c24 */ /* 0x001fe4000f8e0203 */
[----:B------:R-:W-:-:S04]  /*04b0*/  IMAD.WIDE R20, R21, 0x4, R16 ;  /* 0x0000000415147825 */ /* 0x000fc800078e0210 */
[----:B------:R-:W-:Y:S01]  /*04c0*/  IMAD.WIDE.U32 R18, R19, 0x4, R10 ;  /* 0x0000000413127825 */ /* 0x000fe200078e000a */
[----:B-----5:R-:W-:Y:S04]  /*04d0*/  STS [R7], R22 ;  /* 0x0000001607007388 */ /* 0x020fe80000000800 */
[----:B--2---:R-:W-:Y:S01]  /*04e0*/  STS [R8], R25 ;  /* 0x0000001908007388 */ /* 0x004fe20000000800 */
[----:B------:R-:W-:Y:S06]  /*04f0*/  BAR.SYNC.DEFER_BLOCKING 0x0 ;  /* 0x0000000000007b1d */ /* 0x000fec0000010000 */
[----:B------:R-:W-:Y:S04]  /*0500*/  LDS R22, [R4] ;  /* 0x0000000004167984 */ /* 0x000fe80000000800 */
[----:B------:R-:W0:Y:S01]  /*0510*/  LDS R23, [R5] ;  /* 0x0000000005177984 */ /* 0x000e220000000800 */
[----:B------:R-:W-:Y:S06]  /*0520*/  BAR.SYNC.DEFER_BLOCKING 0x0 ;  /* 0x0000000000007b1d */ /* 0x000fec0000010000 */
[----:B------:R-:W2:Y:S04]  /*0530*/  LDG.E R20, desc[UR8][R20.64] ;  /* 0x0000000814147981 */ /* 0x000ea8000c1e1900 */
[----:B------:R-:W5:Y:S01]  /*0540*/  LDG.E R19, desc[UR8][R18.64] ;  /* 0x0000000812137981 */ /* 0x000f62000c1e1900 */
[----:B------:R-:W-:Y:S01]  /*0550*/  UIADD3 UR4, UPT, UPT, UR4, 0x4, URZ ;  /* 0x0000000404047890 */ /* 0x000fe2000fffe0ff */
[----:B---3--:R-:W-:-:S03]  /*0560*/  FFMA R9, R27, R9, R26 ;  /* 0x000000091b097223 */ /* 0x008fc6000000001a */
[----:B------:R-:W-:Y:S01]  /*0570*/  UISETP.GE.AND UP1, UPT, UR4, UR6, UPT ;  /* 0x000000060400728c */ /* 0x000fe2000bf26270 */
[----:B----4-:R-:W-:-:S04]  /*0580*/  FFMA R9, R28, R29, R9 ;  /* 0x0000001d1c097223 */ /* 0x010fc80000000009 */
[----:B0-----:R-:W-:Y:S01]  /*0590*/  FFMA R9, R22, R23, R9 ;  /* 0x0000001716097223 */ /* 0x001fe20000000009 */
[----:B--2---:R-:W-:Y:S04]  /*05a0*/  STS [R7], R20 ;  /* 0x0000001407007388 */ /* 0x004fe80000000800 */
[----:B-----5:R-:W-:Y:S01]  /*05b0*/  STS [R8], R19 ;  /* 0x0000001308007388 */ /* 0x020fe20000000800 */
[----:B------:R-:W-:Y:S06]  /*05c0*/  BAR.SYNC.DEFER_BLOCKING 0x0 ;  /* 0x0000000000007b1d */ /* 0x000fec0000010000 */
[----:B------:R-:W-:Y:S04]  /*05d0*/  LDS R24, [R4] ;  /* 0x0000000004187984 */ /* 0x000fe80000000800 */
[----:B------:R-:W0:Y:S02]  /*05e0*/  LDS R25, [R5] ;  /* 0x0000000005197984 */ /* 0x000e240000000800 */
[----:B0-----:R-:W-:Y:S01]  /*05f0*/  FFMA R26, R24, R25, R9 ;  /* 0x00000019181a7223 */ /* 0x001fe20000000009 */
[----:B------:R-:W-:Y:S06]  /*0600*/  BAR.SYNC.DEFER_BLOCKING 0x0 ;  /* 0x0000000000007b1d */ /* 0x000fec0000010000 */
[----:B------:R-:W-:Y:S05]  /*0610*/  BRA.U !UP1, `(.L_x_18) ;  /* 0xfffffffd09087547 */ /* 0x000fea000b83ffff */
.L_x_17:
[----:B------:R-:W-:-:S04]  /*0620*/  UIADD3 UR5, UPT, UPT, -UR4, UR7, URZ ;  /* 0x0000000704057290 */ /* 0x000fc8000fffe1ff */
[----:B------:R-:W-:-:S09]  /*0630*/  UISETP.GT.AND UP1, UPT, UR5, 0x1, UPT ;  /* 0x000000010500788c */ /* 0x000fd2000bf24270 */
[----:B------:R-:W-:Y:S05]  /*0640*/  BRA.U !UP1, `(.L_x_19) ;  /* 0x0000000109847547 */ /* 0x000fea000b800000 */
[----:B------:R-:W0:Y:S01]  /*0650*/  LDC.64 R16, c[0x0][0x380] ;  /* 0x0000e000ff107b82 */ /* 0x000e220000000a00 */
[----:B------:R-:W-:Y:S02]  /*0660*/  IADD3 R18, PT, PT, R0, UR4, RZ ;  /* 0x0000000400127c10 */ /* 0x000fe4000fffe0ff */
[----:B------:R-:W-:-:S03]  /*0670*/  IADD3 R21, PT, PT, R6, UR4, RZ ;  /* 0x0000000406157c10 */ /* 0x000fc6000fffe0ff */
[----:B------:R-:W-:Y:S02]  /*0680*/  IMAD R19, R18, UR7, R3 ;  /* 0x0000000712137c24 */ /* 0x000fe4000f8e0203 */
[----:B------:R-:W3:Y:S01]  /*0690*/  LDC.64 R10, c[0x0][0x388] ;  /* 0x0000e200ff0a7b82 */ /* 0x000ee20000000a00 */
[----:B0-----:R-:W-:-:S06]  /*06a0*/  IMAD.WIDE R20, R21, 0x4, R16 ;  /* 0x0000000415147825 */ /* 0x001fcc00078e0210 */
[----:B------:R-:W4:Y:S01]  /*06b0*/  LDG.E R20, desc[UR8][R20.64] ;  /* 0x0000000814147981 */ /* 0x000f22000c1e1900 */
[----:B---3--:R-:W-:-:S06]  /*06c0*/  IMAD.WIDE.U32 R18, R19, 0x4, R10 ;  /* 0x0000000413127825 */ /* 0x008fcc00078e000a */
[----:B------:R-:W3:Y:S01]  /*06d0*/  LDG.E R19, desc[UR8][R18.64] ;  /* 0x0000000812137981 */ /* 0x000ee2000c1e1900 */
[----:B------:R-:W-:-:S06]  /*06e0*/  UIADD3 UR5, UPT, UPT, UR4, 0x1, URZ ;  /* 0x0000000104057890 */ /* 0x000fcc000fffe0ff */
[----:B------:R-:W-:-:S05]  /*06f0*/  IADD3 R9, PT, PT, R6, UR5, RZ ;  /* 0x0000000506097c10 */ /* 0x000fca000fffe0ff */
[----:B------:R-:W-:Y:S01]  /*0700*/  IMAD.WIDE R16, R9, 0x4, R16 ;  /* 0x0000000409107825 */ /* 0x000fe200078e0210 */
[----:B------:R-:W-:-:S05]  /*0710*/  IADD3 R22, PT, PT, R0, UR5, RZ ;  /* 0x0000000500167c10 */ /* 0x000fca000fffe0ff */
[----:B------:R-:W-:-:S04]  /*0720*/  IMAD R23, R22, UR7, R3 ;  /* 0x0000000716177c24 */ /* 0x000fc8000f8e0203 */
[----:B------:R-:W-:Y:S01]  /*0730*/  IMAD.WIDE.U32 R10, R23, 0x4, R10 ;  /* 0x00000004170a7825 */ /* 0x000fe200078e000a */
[----:B----4-:R-:W-:Y:S04]  /*0740*/  STS [R7], R20 ;  /* 0x0000001407007388 */ /* 0x010fe80000000800 */
[----:B---3--:R-:W-:Y:S01]  /*0750*/  STS [R8], R19 ;  /* 0x0000001308007388 */ /* 0x008fe20000000800 */
[----:B------:R-:W-:Y:S06]  /*0760*/  BAR.SYNC.DEFER_BLOCKING 0x0 ;  /* 0x0000000000007b1d */ /* 0x000fec0000010000 */
[----:B------:R-:W-:Y:S04]  /*0770*/  LDS R9, [R4] ;  /* 0x0000000004097984 */ /* 0x000fe80000000800 */
[----:B------:R-:W0:Y:S01]  /*0780*/  LDS R18, [R5] ;  /* 0x0000000005127984 */ /* 0x000e220000000800 */
[----:B------:R-:W-:Y:S06]  /*0790*/  BAR.SYNC.DEFER_BLOCKING 0x0 ;  /* 0x0000000000007b1d */ /* 0x000fec0000010000 */
[----:B------:R-:W3:Y:S04]  /*07a0*/  LDG.E R16, desc[UR8][R16.64] ;  /* 0x0000000810107981 */ /* 0x000ee8000c1e1900 */
[----:B------:R-:W4:Y:S01]  /*07b0*/  LDG.E R11, desc[UR8][R10.64] ;  /* 0x000000080a0b7981 */ /* 0x000f22000c1e1900 */
[----:B------:R-:W-:Y:S01]  /*07c0*/  UIADD3 UR4, UPT, UPT, UR4, 0x2, URZ ;  /* 0x0000000204047890 */ /* 0x000fe2000fffe0ff */
[----:B0-----:R-:W-:Y:S01]  /*07d0*/  FFMA R9, R9, R18, R26 ;  /* 0x0000001209097223 */ /* 0x001fe2000000001a */
[----:B------:R-:W-:Y:S01]  /*07e0*/  UPLOP3.LUT UP0, UPT, UPT, UPT, UPT, 0x40, 0x4 ;  /* 0x000000000004789c */ /* 0x000fe20003f0e870 */
[----:B---3--:R-:W-:Y:S04]  /*07f0*/  STS [R7], R16 ;  /* 0x0000001007007388 */ /* 0x008fe80000000800 */
[----:B----4-:R-:W-:Y:S01]  /*0800*/  STS [R8], R11 ;  /* 0x0000000b08007388 */ /* 0x010fe20000000800 */
[----:B------:R-:W-:Y:S06]  /*0810*/  BAR.SYNC.DEFER_BLOCKING 0x0 ;  /* 0x0000000000007b1d */ /* 0x000fec0000010000 */
[----:B------:R-:W-:Y:S04]  /*0820*/  LDS R20, [R4] ;  /* 0x0000000004147984 */ /* 0x000fe80000000800 */
[----:B------:R-:W0:Y:S02]  /*0830*/  LDS R19, [R5] ;  /* 0x0000000005137984 */ /* 0x000e240000000800 */
[----:B0-----:R-:W-:Y:S01]  /*0840*/  FFMA R26, R20, R19, R9 ;  /* 0x00000013141a7223 */ /* 0x001fe20000000009 */
[----:B------:R-:W-:Y:S06]  /*0850*/  BAR.SYNC.DEFER_BLOCKING 0x0 ;  /* 0x0000000000007b1d */ /* 0x000fec0000010000 */
.L_x_19:
[----:B------:R-:W-:-:S09]  /*0860*/  UISETP.NE.OR UP0, UPT, UR4, UR7, UP0 ;  /* 0x000000070400728c */ /* 0x000fd20008705670 */
[----:B------:R-:W-:Y:S05]  /*0870*/  BRA.U !UP0, `(.L_x_15) ;  /* 0x0000000108447547 */ /* 0x000fea000b800000 */
.L_x_16:
[----:B------:R-:W-:Y:S02]  /*0880*/  IADD3 R10, PT, PT, R0, UR4, RZ ;  /* 0x00000004000a7c10 */ /* 0x000fe4000fffe0ff */
[----:B------:R-:W-:-:S03]  /*0890*/  IADD3 R11, PT, PT, R6, UR4, RZ ;  /* 0x00000004060b7c10 */ /* 0x000fc6000fffe0ff */
[----:B------:R-:W-:Y:S02]  /*08a0*/  IMAD R17, R10, UR7, R3 ;  /* 0x000000070a117c24 */ /* 0x000fe4000f8e0203 */
[----:B-1----:R-:W-:-:S04]  /*08b0*/  IMAD.WIDE R10, R11, 0x4, R12 ;  /* 0x000000040b0a7825 */ /* 0x002fc800078e020c */
[----:B--2---:R-:W-:Y:S02]  /*08c0*/  IMAD.WIDE.U32 R16, R17, 0x4, R14 ;  /* 0x0000000411107825 */ /* 0x004fe400078e000e */
[----:B------:R-:W2:Y:S04]  /*08d0*/  LDG.E R10, desc[UR8][R10.64] ;  /* 0x000000080a0a7981 */ /* 0x000ea8000c1e1900 */
[----:B------:R-:W3:Y:S01]  /*08e0*/  LDG.E R17, desc[UR8][R16.64] ;  /* 0x0000000810117981 */ /* 0x000ee2000c1e1900 */
[----:B------:R-:W-:-:S04]  /*08f0*/  UIADD3 UR4, UPT, UPT, UR4, 0x1, URZ ;  /* 0x0000000104047890 */ /* 0x000fc8000fffe0ff */
[----:B------:R-:W-:Y:S01]  /*0900*/  UISETP.NE.AND UP0, UPT, UR4, UR7, UPT ;  /* 0x000000070400728c */ /* 0x000fe2000bf05270 */
[----:B--2---:R-:W-:Y:S04]  /*0910*/  STS [R7], R10 ;  /* 0x0000000a07007388 */ /* 0x004fe80000000800 */
[----:B---3--:R-:W-:Y:S01]  /*0920*/  STS [R8], R17 ;  /* 0x0000001108007388 */ /* 0x008fe20000000800 */
[----:B------:R-:W-:Y:S06]  /*0930*/  BAR.SYNC.DEFER_BLOCKING 0x0 ;  /* 0x0000000000007b1d */ /* 0x000fec0000010000 */
[----:B------:R-:W-:Y:S04]  /*0940*/  LDS R9, [R4] ;  /* 0x0000000004097984 */ /* 0x000fe80000000800 */
[----:B------:R-:W0:Y:S02]  /*0950*/  LDS R18, [R5] ;  /* 0x0000000005127984 */ /* 0x000e240000000800 */
[----:B0-----:R-:W-:Y:S01]  /*0960*/  FFMA R26, R9, R18, R26 ;  /* 0x00000012091a7223 */ /* 0x001fe2000000001a */
[----:B------:R-:W-:Y:S06]  /*0970*/  BAR.SYNC.DEFER_BLOCKING 0x0 ;  /* 0x0000000000007b1d */ /* 0x000fec0000010000 */
[----:B------:R-:W-:Y:S05]  /*0980*/  BRA.U UP0, `(.L_x_16) ;  /* 0xfffffffd00bc7547 */ /* 0x000fea000b83ffff */
.L_x_15:
[----:B------:R-:W0:Y:S01]  /*0990*/  LDC.64 R4, c[0x0][0x390] ;  /* 0x0000e400ff047b82 */ /* 0x000e220000000a00 */
[----:B------:R-:W-:-:S04]  /*09a0*/  IMAD R3, R2, UR7, R3 ;  /* 0x0000000702037c24 */ /* 0x000fc8000f8e0203 */
[----:B0-----:R-:W-:-:S05]  /*09b0*/  IMAD.WIDE R2, R3, 0x4, R4 ;  /* 0x0000000403027825 */ /* 0x001fca00078e0204 */
[----:B------:R-:W-:Y:S01]  /*09c0*/  STG.E desc[UR8][R2.64], R26 ;  /* 0x0000001a02007986 */ /* 0x000fe2000c101908 */
[----:B------:R-:W-:Y:S05]  /*09d0*/  EXIT ;  /* 0x000000000000794d */ /* 0x000fea0003800000 */
.L_x_20:
        /* <DEDUP_REMOVED lines=10> */
.L_x_26:


//--------------------- .nv.shared._Z11matrixmul_2ILi32EEvPfS0_S0_i --------------------------
	.section	.nv.shared._Z11matrixmul_2ILi32EEvPfS0_S0_i,"aw",@nobits
	.sectionflags	@""
	.align	4
.nv.shared._Z11matrixmul_2ILi32EEvPfS0_S0_i:
	.zero		9216


//--------------------- .nv.shared.reserved.0     --------------------------
	.section	.nv.shared.reserved.0,"aw",@nobits
	.weak		__nv_reservedSMEM_offset_0_alias
	.size		__nv_reservedSMEM_offset_0_alias, 0, 64
	.other		__nv_reservedSMEM_offset_0_alias,@"STO_CUDA_RESERVED_SHARED STV_DEFAULT"
__nv_reservedSMEM_offset_0_alias:
	.zero		0
	.zero		64


//--------------------- .nv.shared._Z11matrixmul_2ILi16EEvPfS0_S0_i --------------------------
	.section	.nv.shared._Z11matrixmul_2ILi16EEvPfS0_S0_i,"aw",@nobits
	.sectionflags	@""
	.align	4
.nv.shared._Z11matrixmul_2ILi16EEvPfS0_S0_i:
	.zero		3072


//--------------------- .nv.shared._Z11matrixmul_2ILi8EEvPfS0_S0_i --------------------------
	.section	.nv.shared._Z11matrixmul_2ILi8EEvPfS0_S0_i,"aw",@nobits
	.sectionflags	@""
	.align	4
.nv.shared._Z11matrixmul_2ILi8EEvPfS0_S0_i:
	.zero		1536


//--------------------- .nv.shared._Z11matrixmul_2ILi4EEvPfS0_S0_i --------------------------
	.section	.nv.shared._Z11matrixmul_2ILi4EEvPfS0_S0_i,"aw",@nobits
	.sectionflags	@""
	.align	4
.nv.shared._Z11matrixmul_2ILi4EEvPfS0_S0_i:
	.zero		1152


//--------------------- .nv.shared._Z11matrixmul_2ILi2EEvPfS0_S0_i --------------------------
	.section	.nv.shared._Z11matrixmul_2ILi2EEvPfS0_S0_i,"aw",@nobits
	.sectionflags	@""
	.align	4
.nv.shared._Z11matrixmul_2ILi2EEvPfS0_S0_i:
	.zero		1056


//--------------------- .nv.shared._Z11matrixmul_2ILi1EEvPfS0_S0_i --------------------------
	.section	.nv.shared._Z11matrixmul_2ILi1EEvPfS0_S0_i,"aw",@nobits
	.sectionflags	@""
	.align	4
.nv.shared._Z11matrixmul_2ILi1EEvPfS0_S0_i:
	.zero		1032


//--------------------- .nv.constant0._Z11matrixmul_2ILi32EEvPfS0_S0_i --------------------------
	.section	.nv.constant0._Z11matrixmul_2ILi32EEvPfS0_S0_i,"a",@progbits
	.sectionflags	@""
	.align	4
.nv.constant0._Z11matrixmul_2ILi32EEvPfS0_S0_i:
	.zero		924


//--------------------- .nv.constant0._Z11matrixmul_2ILi16EEvPfS0_S0_i --------------------------
	.section	.nv.constant0._Z11matrixmul_2ILi16EEvPfS0_S0_i,"a",@progbits
	.sectionflags	@""
	.align	4
.nv.constant0._Z11matrixmul_2ILi16EEvPfS0_S0_i:
	.zero		924


//--------------------- .nv.constant0._Z11matrixmul_2ILi8EEvPfS0_S0_i --------------------------
	.section	.nv.constant0._Z11matrixmul_2ILi8EEvPfS0_S0_i,"a",@progbits
	.sectionflags	@""
	.align	4
.nv.constant0._Z11matrixmul_2ILi8EEvPfS0_S0_i:
	.zero		924


//--------------------- .nv.constant0._Z11matrixmul_2ILi4EEvPfS0_S0_i --------------------------
	.section	.nv.constant0._Z11matrixmul_2ILi4EEvPfS0_S0_i,"a",@progbits
	.sectionflags	@""
	.align	4
.nv.constant0._Z11matrixmul_2ILi4EEvPfS0_S0_i:
	.zero		924


//--------------------- .nv.constant0._Z11matrixmul_2ILi2EEvPfS0_S0_i --------------------------
	.section	.nv.constant0._Z11matrixmul_2ILi2EEvPfS0_S0_i,"a",@progbits
	.sectionflags	@""
	.align	4
.nv.constant0._Z11matrixmul_2ILi2EEvPfS0_S0_i:
	.zero		924


//--------------------- .nv.constant0._Z11matrixmul_2ILi1EEvPfS0_S0_i --------------------------
	.section	.nv.constant0._Z11matrixmul_2ILi1EEvPfS0_S0_i,"a",@progbits
	.sectionflags	@""
	.align	4
.nv.constant0._Z11matrixmul_2ILi1EEvPfS0_S0_i:
	.zero		924


//--------------------- SYMBOLS --------------------------

	.type		.nv.reservedSmem.offset0,@object
	.size		.nv.reservedSmem.offset0,0x4
	.type		.nv.reservedSmem.cap,@object
	.size		.nv.reservedSmem.cap,0x4
